// auto-generated by cutlass_sweep.gemm — config: {"arch": "sm_90", "cluster_m": 1, "cluster_n": 2, "dtype": "bf16", "stages": 5, "tile_k": 128, "tile_m": 128, "tile_n": 256}
#include "cutlass/cutlass.h"
#include "cutlass/gemm/collective/collective_builder.hpp"
#include "cutlass/gemm/device/gemm_universal_adapter.h"
#include "cutlass/gemm/kernel/gemm_universal.hpp"
#include "cutlass/epilogue/collective/collective_builder.hpp"

using ElemA = cutlass::bfloat16_t;
using ElemB = cutlass::bfloat16_t;
using ElemCD = cutlass::bfloat16_t;
using Acc  = float;
using TileShape    = cute::Shape<cute::_128, cute::_256, cute::_128>;
using ClusterShape = cute::Shape<cute::_1, cute::_2, cute::_1>;

using CollectiveEpilogue = typename cutlass::epilogue::collective::CollectiveBuilder<
    cutlass::arch::Sm90, cutlass::arch::OpClassTensorOp,
    TileShape, ClusterShape,
    cutlass::epilogue::collective::EpilogueTileAuto,
    Acc, Acc,
    ElemCD, cutlass::layout::RowMajor, 128 / cutlass::sizeof_bits<ElemCD>::value,
    ElemCD, cutlass::layout::RowMajor, 128 / cutlass::sizeof_bits<ElemCD>::value,
    cutlass::epilogue::collective::EpilogueScheduleAuto
  >::CollectiveOp;

using CollectiveMainloop = typename cutlass::gemm::collective::CollectiveBuilder<
    cutlass::arch::Sm90, cutlass::arch::OpClassTensorOp,
    ElemA, cutlass::layout::RowMajor, 128 / cutlass::sizeof_bits<ElemA>::value,
    ElemB, cutlass::layout::ColumnMajor, 128 / cutlass::sizeof_bits<ElemB>::value,
    Acc,
    TileShape, ClusterShape,
    cutlass::gemm::collective::StageCount<5>,
    cutlass::gemm::collective::KernelScheduleAuto
  >::CollectiveOp;

using GemmKernel = cutlass::gemm::kernel::GemmUniversal<
    cute::Shape<int,int,int,int>,
    CollectiveMainloop,
    CollectiveEpilogue
>;
using Gemm = cutlass::gemm::device::GemmUniversalAdapter<GemmKernel>;

// Force the device kernel symbol into the cubin without needing a host main.
auto* _anchor = &cutlass::device_kernel<GemmKernel>;


// ===== COMPILED SASS (sm_90a) =====

	.target	sm_90a

	.elftype	@"ET_EXEC"


//--------------------- .note.nv.tkinfo           --------------------------
	.section	.note.nv.tkinfo,"",@"SHT_NOTE"
	.sectionflags	@"SHF_NOTE_NV_TKINFO"
	.tkinfo
        /*0018*/ 	.word	0x00000002
        /*0030*/ 	.string	""
        /*0030*/ 	.string	"ptxas"
        /*0030*/ 	.string	"Cuda compilation tools, release 13.0, V13.0.88"
        /*0030*/ 	.string	"Build cuda_13.0.r13.0/compiler.36424714_0"
        /*0030*/ 	.string	"-arch sm_90a -m 64 "



//--------------------- .note.nv.cuinfo           --------------------------
	.section	.note.nv.cuinfo,"",@"SHT_NOTE"
	.sectionflags	@"SHF_NOTE_NV_CUINFO"
        /*0018*/ 	.short	0x0002
        /*001a*/ 	.short	0x005a
        /*001c*/ 	.short	0x0082
	.zero		2


//--------------------- .nv.info                  --------------------------
	.section	.nv.info,"",@"SHT_CUDA_INFO"
	.align	4


	//----- nvinfo : EIATTR_REGCOUNT
	.align		4
        /*0000*/ 	.byte	0x04, 0x2f
        /*0002*/ 	.short	(.L_15 - .L_14)
	.align		4
.L_14:
        /*0004*/ 	.word	index@(_ZN7cutlass13device_kernelINS_4gemm6kernel13GemmUniversalIN4cute5tupleIJiiiiEEENS1_10collective13CollectiveMmaINS1_34MainloopSm90TmaGmmaWarpSpecializedILi5ENS5_IJNS4_1CILi1EEENSA_ILi2EEESB_EEENS1_35KernelTmaWarpSpecializedCooperativeEEENS5_IJNSA_ILi128EEENSA_ILi256EEESG_EEENS_10bfloat16_tENS5_IJlSB_lEEESJ_SK_NS4_8TiledMMAINS4_8MMA_AtomIJNS4_4SM904GMMA28MMA_64x256x16_F32BF16BF16_SSILNSO_5MajorE0ELSQ_0ELNSO_7ScaleInE1ELSR_1EEEEEENS4_6LayoutINS5_IJSC_SB_SB_EEENS5_IJSB_NSA_ILi0EEESW_EEEEENS5_IJNS4_10UnderscoreESZ_SZ_EEEEENS4_23SM90_TMA_LOAD_MULTICASTENS4_14ComposedLayoutINS4_7SwizzleILi3ELi4ELi3EEENS4_18smem_ptr_flag_bitsILi16EEENSU_INS5_IJNSA_ILi8EEENSA_ILi64EEEEEENS5_IJS19_SB_EEEEEEEvNS4_8identityENS4_13SM90_TMA_LOADES1D_vS1E_EENS_8epilogue10collective6detail29Sm90TmaWarpSpecializedAdapterINS1I_15DefaultEpilogueISJ_SK_SK_NS1H_6thread17LinearCombinationISJ_Li1EffLNS1M_9ScaleType4KindE0ELNS_15FloatRoundStyleE2ESJ_EENS1_15EpilogueDefaultEEEEEvvEEEEvNT_6ParamsE)
        /*0008*/ 	.word	0x000000a8


	//----- nvinfo : EIATTR_FRAME_SIZE
	.align		4
.L_15:
        /*000c*/ 	.byte	0x04, 0x11
        /*000e*/ 	.short	(.L_17 - .L_16)
	.align		4
.L_16:
        /*0010*/ 	.word	index@(_ZN7cutlass13device_kernelINS_4gemm6kernel13GemmUniversalIN4cute5tupleIJiiiiEEENS1_10collective13CollectiveMmaINS1_34MainloopSm90TmaGmmaWarpSpecializedILi5ENS5_IJNS4_1CILi1EEENSA_ILi2EEESB_EEENS1_35KernelTmaWarpSpecializedCooperativeEEENS5_IJNSA_ILi128EEENSA_ILi256EEESG_EEENS_10bfloat16_tENS5_IJlSB_lEEESJ_SK_NS4_8TiledMMAINS4_8MMA_AtomIJNS4_4SM904GMMA28MMA_64x256x16_F32BF16BF16_SSILNSO_5MajorE0ELSQ_0ELNSO_7ScaleInE1ELSR_1EEEEEENS4_6LayoutINS5_IJSC_SB_SB_EEENS5_IJSB_NSA_ILi0EEESW_EEEEENS5_IJNS4_10UnderscoreESZ_SZ_EEEEENS4_23SM90_TMA_LOAD_MULTICASTENS4_14ComposedLayoutINS4_7SwizzleILi3ELi4ELi3EEENS4_18smem_ptr_flag_bitsILi16EEENSU_INS5_IJNSA_ILi8EEENSA_ILi64EEEEEENS5_IJS19_SB_EEEEEEEvNS4_8identityENS4_13SM90_TMA_LOADES1D_vS1E_EENS_8epilogue10collective6detail29Sm90TmaWarpSpecializedAdapterINS1I_15DefaultEpilogueISJ_SK_SK_NS1H_6thread17LinearCombinationISJ_Li1EffLNS1M_9ScaleType4KindE0ELNS_15FloatRoundStyleE2ESJ_EENS1_15EpilogueDefaultEEEEEvvEEEEvNT_6ParamsE)
        /*0014*/ 	.word	0x00000000


	//----- nvinfo : EIATTR_MIN_STACK_SIZE
	.align		4
.L_17:
        /*0018*/ 	.byte	0x04, 0x12
        /*001a*/ 	.short	(.L_19 - .L_18)
	.align		4
.L_18:
        /*001c*/ 	.word	index@(_ZN7cutlass13device_kernelINS_4gemm6kernel13GemmUniversalIN4cute5tupleIJiiiiEEENS1_10collective13CollectiveMmaINS1_34MainloopSm90TmaGmmaWarpSpecializedILi5ENS5_IJNS4_1CILi1EEENSA_ILi2EEESB_EEENS1_35KernelTmaWarpSpecializedCooperativeEEENS5_IJNSA_ILi128EEENSA_ILi256EEESG_EEENS_10bfloat16_tENS5_IJlSB_lEEESJ_SK_NS4_8TiledMMAINS4_8MMA_AtomIJNS4_4SM904GMMA28MMA_64x256x16_F32BF16BF16_SSILNSO_5MajorE0ELSQ_0ELNSO_7ScaleInE1ELSR_1EEEEEENS4_6LayoutINS5_IJSC_SB_SB_EEENS5_IJSB_NSA_ILi0EEESW_EEEEENS5_IJNS4_10UnderscoreESZ_SZ_EEEEENS4_23SM90_TMA_LOAD_MULTICASTENS4_14ComposedLayoutINS4_7SwizzleILi3ELi4ELi3EEENS4_18smem_ptr_flag_bitsILi16EEENSU_INS5_IJNSA_ILi8EEENSA_ILi64EEEEEENS5_IJS19_SB_EEEEEEEvNS4_8identityENS4_13SM90_TMA_LOADES1D_vS1E_EENS_8epilogue10collective6detail29Sm90TmaWarpSpecializedAdapterINS1I_15DefaultEpilogueISJ_SK_SK_NS1H_6thread17LinearCombinationISJ_Li1EffLNS1M_9ScaleType4KindE0ELNS_15FloatRoundStyleE2ESJ_EENS1_15EpilogueDefaultEEEEEvvEEEEvNT_6ParamsE)
        /*0020*/ 	.word	0x00000000
.L_19:


//--------------------- .nv.compat                --------------------------
	.section	.nv.compat,"",@"SHT_CUDA_COMPAT_INFO"
	.align	4
        /*0000*/ 	.byte	0x02, 0x09, 0x01, 0x00, 0x02, 0x02, 0x04, 0x00, 0x02, 0x05, 0x05, 0x00, 0x03, 0x07, 0x01, 0x01
        /*0010*/ 	.byte	0x02, 0x03, 0x01, 0x00, 0x02, 0x06, 0x01, 0x00, 0x04, 0x0b, 0x08, 0x00, 0x00, 0x00, 0x00, 0x00
        /*0020*/ 	.byte	0x00, 0x00, 0x00, 0x00


//--------------------- .nv.info._ZN7cutlass13device_kernelINS_4gemm6kernel13GemmUniversalIN4cute5tupleIJiiiiEEENS1_10collective13CollectiveMmaINS1_34MainloopSm90TmaGmmaWarpSpecializedILi5ENS5_IJNS4_1CILi1EEENSA_ILi2EEESB_EEENS1_35KernelTmaWarpSpecializedCooperativeEEENS5_IJNSA_ILi128EEENSA_ILi256EEESG_EEENS_10bfloat16_tENS5_IJlSB_lEEESJ_SK_NS4_8TiledMMAINS4_8MMA_AtomIJNS4_4SM904GMMA28MMA_64x256x16_F32BF16BF16_SSILNSO_5MajorE0ELSQ_0ELNSO_7ScaleInE1ELSR_1EEEEEENS4_6LayoutINS5_IJSC_SB_SB_EEENS5_IJSB_NSA_ILi0EEESW_EEEEENS5_IJNS4_10UnderscoreESZ_SZ_EEEEENS4_23SM90_TMA_LOAD_MULTICASTENS4_14ComposedLayoutINS4_7SwizzleILi3ELi4ELi3EEENS4_18smem_ptr_flag_bitsILi16EEENSU_INS5_IJNSA_ILi8EEENSA_ILi64EEEEEENS5_IJS19_SB_EEEEEEEvNS4_8identityENS4_13SM90_TMA_LOADES1D_vS1E_EENS_8epilogue10collective6detail29Sm90TmaWarpSpecializedAdapterINS1I_15DefaultEpilogueISJ_SK_SK_NS1H_6thread17LinearCombinationISJ_Li1EffLNS1M_9ScaleType4KindE0ELNS_15FloatRoundStyleE2ESJ_EENS1_15EpilogueDefaultEEEEEvvEEEEvNT_6ParamsE --------------------------
	.section	.nv.info._ZN7cutlass13device_kernelINS_4gemm6kernel13GemmUniversalIN4cute5tupleIJiiiiEEENS1_10collective13CollectiveMmaINS1_34MainloopSm90TmaGmmaWarpSpecializedILi5ENS5_IJNS4_1CILi1EEENSA_ILi2EEESB_EEENS1_35KernelTmaWarpSpecializedCooperativeEEENS5_IJNSA_ILi128EEENSA_ILi256EEESG_EEENS_10bfloat16_tENS5_IJlSB_lEEESJ_SK_NS4_8TiledMMAINS4_8MMA_AtomIJNS4_4SM904GMMA28MMA_64x256x16_F32BF16BF16_SSILNSO_5MajorE0ELSQ_0ELNSO_7ScaleInE1ELSR_1EEEEEENS4_6LayoutINS5_IJSC_SB_SB_EEENS5_IJSB_NSA_ILi0EEESW_EEEEENS5_IJNS4_10UnderscoreESZ_SZ_EEEEENS4_23SM90_TMA_LOAD_MULTICASTENS4_14ComposedLayoutINS4_7SwizzleILi3ELi4ELi3EEENS4_18smem_ptr_flag_bitsILi16EEENSU_INS5_IJNSA_ILi8EEENSA_ILi64EEEEEENS5_IJS19_SB_EEEEEEEvNS4_8identityENS4_13SM90_TMA_LOADES1D_vS1E_EENS_8epilogue10collective6detail29Sm90TmaWarpSpecializedAdapterINS1I_15DefaultEpilogueISJ_SK_SK_NS1H_6thread17LinearCombinationISJ_Li1EffLNS1M_9ScaleType4KindE0ELNS_15FloatRoundStyleE2ESJ_EENS1_15EpilogueDefaultEEEEEvvEEEEvNT_6ParamsE,"",@"SHT_CUDA_INFO"
	.sectionflags	@""
	.align	4


	//----- nvinfo : EIATTR_CUDA_API_VERSION
	.align		4
        /*0000*/ 	.byte	0x04, 0x37
        /*0002*/ 	.short	(.L_21 - .L_20)
.L_20:
        /*0004*/ 	.word	0x00000082


	//----- nvinfo : EIATTR_KPARAM_INFO
	.align		4
.L_21:
        /*0008*/ 	.byte	0x04, 0x17
        /*000a*/ 	.short	(.L_23 - .L_22)
.L_22:
        /*000c*/ 	.word	0x00000000
        /*0010*/ 	.short	0x0000
        /*0012*/ 	.short	0x0070
        /*0014*/ 	.byte	0x00, 0xf0, 0x01, 0x10


	//----- nvinfo : EIATTR_SPARSE_MMA_MASK
	.align		4
.L_23:
        /*0018*/ 	.byte	0x03, 0x50
        /*001a*/ 	.short	0x0000


	//----- nvinfo : EIATTR_MAXREG_COUNT
	.align		4
        /*001c*/ 	.byte	0x03, 0x1b
        /*001e*/ 	.short	0x00a8


	//----- nvinfo : EIATTR_NUM_BARRIERS
	.align		4
        /*0020*/ 	.byte	0x02, 0x4c
        /*0022*/ 	.byte	0x01
	.zero		1


	//----- nvinfo : EIATTR_EXTERNS
	.align		4
        /*0024*/ 	.byte	0x04, 0x0f
        /*0026*/ 	.short	(.L_25 - .L_24)


	//   ....[0]....
	.align		4
.L_24:
        /*0028*/ 	.word	index@(__assertfail)


	//----- nvinfo : EIATTR_MERCURY_ISA_VERSION
	.align		4
.L_25:
        /*002c*/ 	.byte	0x03, 0x5f
        /*002e*/ 	.short	0x0101


	//----- nvinfo : EIATTR_INT_WARP_WIDE_INSTR_OFFSETS
	.align		4
        /*0030*/ 	.byte	0x04, 0x31
        /*0032*/ 	.short	(.L_27 - .L_26)


	//   ....[0]....
.L_26:
        /*0034*/ 	.word	0x00000490


	//   ....[1]....
        /*0038*/ 	.word	0x000004b0


	//   ....[2]....
        /*003c*/ 	.word	0x00000660


	//----- nvinfo : EIATTR_COOP_GROUP_MASK_REGIDS
	.align		4
.L_27:
        /*0040*/ 	.byte	0x04, 0x29
        /*0042*/ 	.short	(.L_29 - .L_28)


	//   ....[0]....
.L_28:
        /*0044*/ 	.word	0xffffffff


	//   ....[1]....
        /*0048*/ 	.word	0xffffffff


	//   ....[2]....
        /*004c*/ 	.word	0xffffffff


	//   ....[3]....
        /*0050*/ 	.word	0xffffffff


	//   ....[4]....
        /*0054*/ 	.word	0xffffffff


	//   ....[5]....
        /*0058*/ 	.word	0xffffffff


	//----- nvinfo : EIATTR_COOP_GROUP_INSTR_OFFSETS
	.align		4
.L_29:
        /*005c*/ 	.byte	0x04, 0x28
        /*005e*/ 	.short	(.L_31 - .L_30)


	//   ....[0]....
.L_30:
        /*0060*/ 	.word	0x00000060


	//   ....[1]....
        /*0064*/ 	.word	0x00000070


	//   ....[2]....
        /*0068*/ 	.word	0x00000130


	//   ....[3]....
        /*006c*/ 	.word	0x000002e0


	//   ....[4]....
        /*0070*/ 	.word	0x000007a0


	//   ....[5]....
        /*0074*/ 	.word	0x000011f0


	//----- nvinfo : EIATTR_REG_RECONFIG
	.align		4
.L_31:
        /*0078*/ 	.byte	0x01, 0x54
	.zero		2


	//----- nvinfo : EIATTR_SYSCALL_OFFSETS
	.align		4
        /*007c*/ 	.byte	0x04, 0x46
        /*007e*/ 	.short	(.L_33 - .L_32)


	//   ....[0]....
.L_32:
        /*0080*/ 	.word	0x000013b0


	//----- nvinfo : EIATTR_MBARRIER_INSTR_OFFSETS
	.align		4
.L_33:
        /*0084*/ 	.byte	0x04, 0x39
        /*0086*/ 	.short	(.L_35 - .L_34)


	//   ....[0]....
.L_34:
        /*0088*/ 	.word	0x00000230
        /*008c*/ 	.word	0x000000ff
        /*0090*/ 	.word	0x00000000
        /*0094*/ 	.short	0x0100
        /*0096*/ 	.byte	0x08
	.zero		1


	//   ....[1]....
        /*0098*/ 	.word	0x00000240
        /*009c*/ 	.word	0x000000ff
        /*00a0*/ 	.word	0x00000028
        /*00a4*/ 	.short	0x0100
        /*00a6*/ 	.byte	0x08
	.zero		1


	//   ....[2]....
        /*00a8*/ 	.word	0x00000250
        /*00ac*/ 	.word	0x000000ff
        /*00b0*/ 	.word	0x00000008
        /*00b4*/ 	.short	0x0100
        /*00b6*/ 	.byte	0x08
	.zero		1


	//   ....[3]....
        /*00b8*/ 	.word	0x00000260
        /*00bc*/ 	.word	0x000000ff
        /*00c0*/ 	.word	0x00000030
        /*00c4*/ 	.short	0x0100
        /*00c6*/ 	.byte	0x08
	.zero		1


	//   ....[4]....
        /*00c8*/ 	.word	0x00000270
        /*00cc*/ 	.word	0x000000ff
        /*00d0*/ 	.word	0x00000010
        /*00d4*/ 	.short	0x0100
        /*00d6*/ 	.byte	0x08
	.zero		1


	//   ....[5]....
        /*00d8*/ 	.word	0x00000280
        /*00dc*/ 	.word	0x000000ff
        /*00e0*/ 	.word	0x00000038
        /*00e4*/ 	.short	0x0100
        /*00e6*/ 	.byte	0x08
	.zero		1


	//   ....[6]....
        /*00e8*/ 	.word	0x00000290
        /*00ec*/ 	.word	0x000000ff
        /*00f0*/ 	.word	0x00000018
        /*00f4*/ 	.short	0x0100
        /*00f6*/ 	.byte	0x08
	.zero		1


	//   ....[7]....
        /*00f8*/ 	.word	0x000002a0
        /*00fc*/ 	.word	0x000000ff
        /*0100*/ 	.word	0x00000040
        /*0104*/ 	.short	0x0100
        /*0106*/ 	.byte	0x08
	.zero		1


	//   ....[8]....
        /*0108*/ 	.word	0x000002b0
        /*010c*/ 	.word	0x000000ff
        /*0110*/ 	.word	0x00000020
        /*0114*/ 	.short	0x0100
        /*0116*/ 	.byte	0x08
	.zero		1


	//   ....[9]....
        /*0118*/ 	.word	0x000002c0
        /*011c*/ 	.word	0x000000ff
        /*0120*/ 	.word	0x00000048
        /*0124*/ 	.short	0x0100
        /*0126*/ 	.byte	0x08
	.zero		1


	//   ....[10]....
        /*0128*/ 	.word	0x000006e0
        /*012c*/ 	.word	0x000000ff
        /*0130*/ 	.word	0x00000060
        /*0134*/ 	.short	0x0100
        /*0136*/ 	.byte	0x06
	.zero		1


	//   ....[11]....
        /*0138*/ 	.word	0x00000750
        /*013c*/ 	.word	0x000000ff
        /*0140*/ 	.word	0x00000068
        /*0144*/ 	.short	0x0100
        /*0146*/ 	.byte	0x06
	.zero		1


	//   ....[12]....
        /*0148*/ 	.word	0x00001470
        /*014c*/ 	.word	0x00000003
        /*0150*/ 	.word	0x00000000
        /*0154*/ 	.short	0x010a
        /*0156*/ 	.byte	0x3f
	.zero		1


	//   ....[13]....
        /*0158*/ 	.word	0x000014b0
        /*015c*/ 	.word	0x00000003
        /*0160*/ 	.word	0x00000000
        /*0164*/ 	.short	0x010a
        /*0166*/ 	.byte	0x3f
	.zero		1


	//   ....[14]....
        /*0168*/ 	.word	0x00001ab0
        /*016c*/ 	.word	0x00000005
        /*0170*/ 	.word	0x00000000
        /*0174*/ 	.short	0x010a
        /*0176*/ 	.byte	0x3f
	.zero		1


	//   ....[15]....
        /*0178*/ 	.word	0x00001af0
        /*017c*/ 	.word	0x00000005
        /*0180*/ 	.word	0x00000000
        /*0184*/ 	.short	0x010a
        /*0186*/ 	.byte	0x3f
	.zero		1


	//   ....[16]....
        /*0188*/ 	.word	0x00001f80
        /*018c*/ 	.word	0x00000005
        /*0190*/ 	.word	0x00000000
        /*0194*/ 	.short	0x0101
        /*0196*/ 	.byte	0x3f
	.zero		1


	//   ....[17]....
        /*0198*/ 	.word	0x000021a0
        /*019c*/ 	.word	0x00000003
        /*01a0*/ 	.word	0x00000000
        /*01a4*/ 	.short	0x0101
        /*01a6*/ 	.byte	0x3f
	.zero		1


	//   ....[18]....
        /*01a8*/ 	.word	0x0000af80
        /*01ac*/ 	.word	0x00000014
        /*01b0*/ 	.word	0x00000028
        /*01b4*/ 	.short	0x010a
        /*01b6*/ 	.byte	0x3f
	.zero		1


	//   ....[19]....
        /*01b8*/ 	.word	0x0000b3c0
        /*01bc*/ 	.word	0x00000003
        /*01c0*/ 	.word	0x00000068
        /*01c4*/ 	.short	0x0101
        /*01c6*/ 	.byte	0x3f
	.zero		1


	//   ....[20]....
        /*01c8*/ 	.word	0x0000bb10
        /*01cc*/ 	.word	0x00000007
        /*01d0*/ 	.word	0x00000000
        /*01d4*/ 	.short	0x010a
        /*01d6*/ 	.byte	0x3f
	.zero		1


	//   ....[21]....
        /*01d8*/ 	.word	0x0000bb90
        /*01dc*/ 	.word	0x00000008
        /*01e0*/ 	.word	0x00000000
        /*01e4*/ 	.short	0x010a
        /*01e6*/ 	.byte	0x3f
	.zero		1


	//   ....[22]....
        /*01e8*/ 	.word	0x0000bc20
        /*01ec*/ 	.word	0x00000009
        /*01f0*/ 	.word	0x00000000
        /*01f4*/ 	.short	0x010a
        /*01f6*/ 	.byte	0x3f
	.zero		1


	//   ....[23]....
        /*01f8*/ 	.word	0x0000bcb0
        /*01fc*/ 	.word	0x00000006
        /*0200*/ 	.word	0x00000000
        /*0204*/ 	.short	0x010a
        /*0206*/ 	.byte	0x3f
	.zero		1


	//   ....[24]....
        /*0208*/ 	.word	0x0000bd40
        /*020c*/ 	.word	0x00000003
        /*0210*/ 	.word	0x00000000
        /*0214*/ 	.short	0x010a
        /*0216*/ 	.byte	0x3f
	.zero		1


	//   ....[25]....
        /*0218*/ 	.word	0x0000bda0
        /*021c*/ 	.word	0x00000003
        /*0220*/ 	.word	0x00000000
        /*0224*/ 	.short	0x010a
        /*0226*/ 	.byte	0x3f
	.zero		1


	//   ....[26]....
        /*0228*/ 	.word	0x0000bdf0
        /*022c*/ 	.word	0x00000005
        /*0230*/ 	.word	0x00000000
        /*0234*/ 	.short	0x010a
        /*0236*/ 	.byte	0x3f
	.zero		1


	//   ....[27]....
        /*0238*/ 	.word	0x0000bec0
        /*023c*/ 	.word	0x00000014
        /*0240*/ 	.word	0x00000028
        /*0244*/ 	.short	0x010a
        /*0246*/ 	.byte	0x3f
	.zero		1


	//   ....[28]....
        /*0248*/ 	.word	0x0000bf90
        /*024c*/ 	.word	0x00000007
        /*0250*/ 	.word	0x00000000
        /*0254*/ 	.short	0x010a
        /*0256*/ 	.byte	0x3f
	.zero		1


	//   ....[29]....
        /*0258*/ 	.word	0x0000bfe0
        /*025c*/ 	.word	0x00000008
        /*0260*/ 	.word	0x00000000
        /*0264*/ 	.short	0x010a
        /*0266*/ 	.byte	0x3f
	.zero		1


	//   ....[30]....
        /*0268*/ 	.word	0x0000c030
        /*026c*/ 	.word	0x00000009
        /*0270*/ 	.word	0x00000000
        /*0274*/ 	.short	0x010a
        /*0276*/ 	.byte	0x3f
	.zero		1


	//   ....[31]....
        /*0278*/ 	.word	0x0000c080
        /*027c*/ 	.word	0x00000006
        /*0280*/ 	.word	0x00000000
        /*0284*/ 	.short	0x010a
        /*0286*/ 	.byte	0x3f
	.zero		1


	//----- nvinfo : EIATTR_NUM_MBARRIERS
	.align		4
.L_35:
        /*0288*/ 	.byte	0x03, 0x38
        /*028a*/ 	.short	0x000c


	//----- nvinfo : EIATTR_EXIT_INSTR_OFFSETS
	.align		4
        /*028c*/ 	.byte	0x04, 0x1c
        /*028e*/ 	.short	(.L_37 - .L_36)


	//   ....[0]....
.L_36:
        /*0290*/ 	.word	0x00000900


	//   ....[1]....
        /*0294*/ 	.word	0x00001120


	//   ....[2]....
        /*0298*/ 	.word	0x0000a6a0


	//   ....[3]....
        /*029c*/ 	.word	0x0000ac00


	//   ....[4]....
        /*02a0*/ 	.word	0x0000bd90


	//----- nvinfo : EIATTR_MAX_THREADS
	.align		4
.L_37:
        /*02a4*/ 	.byte	0x04, 0x05
        /*02a6*/ 	.short	(.L_39 - .L_38)
.L_38:
        /*02a8*/ 	.word	0x00000180
        /*02ac*/ 	.word	0x00000001
        /*02b0*/ 	.word	0x00000001


	//----- nvinfo : EIATTR_CRS_STACK_SIZE
	.align		4
.L_39:
        /*02b4*/ 	.byte	0x04, 0x1e
        /*02b6*/ 	.short	(.L_41 - .L_40)
.L_40:
        /*02b8*/ 	.word	0x00000000


	//----- nvinfo : EIATTR_CBANK_PARAM_SIZE
	.align		4
.L_41:
        /*02bc*/ 	.byte	0x03, 0x19
        /*02be*/ 	.short	0x0470


	//----- nvinfo : EIATTR_PARAM_CBANK
	.align		4
        /*02c0*/ 	.byte	0x04, 0x0a
        /*02c2*/ 	.short	(.L_43 - .L_42)
	.align		4
.L_42:
        /*02c4*/ 	.word	index@(.nv.constant0._ZN7cutlass13device_kernelINS_4gemm6kernel13GemmUniversalIN4cute5tupleIJiiiiEEENS1_10collective13CollectiveMmaINS1_34MainloopSm90TmaGmmaWarpSpecializedILi5ENS5_IJNS4_1CILi1EEENSA_ILi2EEESB_EEENS1_35KernelTmaWarpSpecializedCooperativeEEENS5_IJNSA_ILi128EEENSA_ILi256EEESG_EEENS_10bfloat16_tENS5_IJlSB_lEEESJ_SK_NS4_8TiledMMAINS4_8MMA_AtomIJNS4_4SM904GMMA28MMA_64x256x16_F32BF16BF16_SSILNSO_5MajorE0ELSQ_0ELNSO_7ScaleInE1ELSR_1EEEEEENS4_6LayoutINS5_IJSC_SB_SB_EEENS5_IJSB_NSA_ILi0EEESW_EEEEENS5_IJNS4_10UnderscoreESZ_SZ_EEEEENS4_23SM90_TMA_LOAD_MULTICASTENS4_14ComposedLayoutINS4_7SwizzleILi3ELi4ELi3EEENS4_18smem_ptr_flag_bitsILi16EEENSU_INS5_IJNSA_ILi8EEENSA_ILi64EEEEEENS5_IJS19_SB_EEEEEEEvNS4_8identityENS4_13SM90_TMA_LOADES1D_vS1E_EENS_8epilogue10collective6detail29Sm90TmaWarpSpecializedAdapterINS1I_15DefaultEpilogueISJ_SK_SK_NS1H_6thread17LinearCombinationISJ_Li1EffLNS1M_9ScaleType4KindE0ELNS_15FloatRoundStyleE2ESJ_EENS1_15EpilogueDefaultEEEEEvvEEEEvNT_6ParamsE)
        /*02c8*/ 	.short	0x0210
        /*02ca*/ 	.short	0x0470


	//----- nvinfo : EIATTR_SW_WAR
	.align		4
.L_43:
        /*02cc*/ 	.byte	0x04, 0x36
        /*02ce*/ 	.short	(.L_45 - .L_44)
.L_44:
        /*02d0*/ 	.word	0x00000008
.L_45:


//--------------------- .nv.callgraph             --------------------------
	.section	.nv.callgraph,"",@"SHT_CUDA_CALLGRAPH"
	.align	4
	.sectionentsize	8
	.align		4
        /*0000*/ 	.word	0x00000000
	.align		4
        /*0004*/ 	.word	0xffffffff
	.align		4
        /*0008*/ 	.word	index@(_ZN7cutlass13device_kernelINS_4gemm6kernel13GemmUniversalIN4cute5tupleIJiiiiEEENS1_10collective13CollectiveMmaINS1_34MainloopSm90TmaGmmaWarpSpecializedILi5ENS5_IJNS4_1CILi1EEENSA_ILi2EEESB_EEENS1_35KernelTmaWarpSpecializedCooperativeEEENS5_IJNSA_ILi128EEENSA_ILi256EEESG_EEENS_10bfloat16_tENS5_IJlSB_lEEESJ_SK_NS4_8TiledMMAINS4_8MMA_AtomIJNS4_4SM904GMMA28MMA_64x256x16_F32BF16BF16_SSILNSO_5MajorE0ELSQ_0ELNSO_7ScaleInE1ELSR_1EEEEEENS4_6LayoutINS5_IJSC_SB_SB_EEENS5_IJSB_NSA_ILi0EEESW_EEEEENS5_IJNS4_10UnderscoreESZ_SZ_EEEEENS4_23SM90_TMA_LOAD_MULTICASTENS4_14ComposedLayoutINS4_7SwizzleILi3ELi4ELi3EEENS4_18smem_ptr_flag_bitsILi16EEENSU_INS5_IJNSA_ILi8EEENSA_ILi64EEEEEENS5_IJS19_SB_EEEEEEEvNS4_8identityENS4_13SM90_TMA_LOADES1D_vS1E_EENS_8epilogue10collective6detail29Sm90TmaWarpSpecializedAdapterINS1I_15DefaultEpilogueISJ_SK_SK_NS1H_6thread17LinearCombinationISJ_Li1EffLNS1M_9ScaleType4KindE0ELNS_15FloatRoundStyleE2ESJ_EENS1_15EpilogueDefaultEEEEEvvEEEEvNT_6ParamsE)
	.align		4
        /*000c*/ 	.word	index@(__assertfail)
	.align		4
        /*0010*/ 	.word	0x00000000
	.align		4
        /*0014*/ 	.word	0xfffffffe
	.align		4
        /*0018*/ 	.word	0x00000000
	.align		4
        /*001c*/ 	.word	0xfffffffd
	.align		4
        /*0020*/ 	.word	0x00000000
	.align		4
        /*0024*/ 	.word	0xfffffffc


//--------------------- .nv.constant4             --------------------------
	.section	.nv.constant4,"a",@progbits
	.align	8
	.align		8
.nv.constant4:
        /*0000*/ 	.dword	__assertfail
	.align		8
        /*0008*/ 	.dword	__unnamed_1
	.align		8
        /*0010*/ 	.dword	_ZN39_INTERNAL_cc28aa8c_4_k_cu_64a8a688_31494cuda3std3__45__cpo5beginE
	.align		8
        /*0018*/ 	.dword	_ZN39_INTERNAL_cc28aa8c_4_k_cu_64a8a688_31494cuda3std3__45__cpo3endE
	.align		8
        /*0020*/ 	.dword	_ZN39_INTERNAL_cc28aa8c_4_k_cu_64a8a688_31494cuda3std3__45__cpo6cbeginE
	.align		8
        /*0028*/ 	.dword	_ZN39_INTERNAL_cc28aa8c_4_k_cu_64a8a688_31494cuda3std3__45__cpo4cendE
	.align		8
        /*0030*/ 	.dword	_ZN39_INTERNAL_cc28aa8c_4_k_cu_64a8a688_31494cuda3std3__441_GLOBAL__N__cc28aa8c_4_k_cu_64a8a688_31496ignoreE
	.align		8
        /*0038*/ 	.dword	_ZN39_INTERNAL_cc28aa8c_4_k_cu_64a8a688_31494cuda3std3__419piecewise_constructE
	.align		8
        /*0040*/ 	.dword	_ZN39_INTERNAL_cc28aa8c_4_k_cu_64a8a688_31494cuda3std3__48in_placeE
	.align		8
        /*0048*/ 	.dword	_ZN39_INTERNAL_cc28aa8c_4_k_cu_64a8a688_31494cuda3std6ranges3__45__cpo4swapE
	.align		8
        /*0050*/ 	.dword	_ZN39_INTERNAL_cc28aa8c_4_k_cu_64a8a688_31494cuda3std6ranges3__45__cpo9iter_moveE
	.align		8
        /*0058*/ 	.dword	_ZN39_INTERNAL_cc28aa8c_4_k_cu_64a8a688_31494cute7productE
	.align		8
        /*0060*/ 	.dword	_ZN39_INTERNAL_cc28aa8c_4_k_cu_64a8a688_31494cute1_E
	.align		8
        /*0068*/ 	.dword	$str$22
	.align		8
        /*0070*/ 	.dword	$str$23


//--------------------- .text._ZN7cutlass13device_kernelINS_4gemm6kernel13GemmUniversalIN4cute5tupleIJiiiiEEENS1_10collective13CollectiveMmaINS1_34MainloopSm90TmaGmmaWarpSpecializedILi5ENS5_IJNS4_1CILi1EEENSA_ILi2EEESB_EEENS1_35KernelTmaWarpSpecializedCooperativeEEENS5_IJNSA_ILi128EEENSA_ILi256EEESG_EEENS_10bfloat16_tENS5_IJlSB_lEEESJ_SK_NS4_8TiledMMAINS4_8MMA_AtomIJNS4_4SM904GMMA28MMA_64x256x16_F32BF16BF16_SSILNSO_5MajorE0ELSQ_0ELNSO_7ScaleInE1ELSR_1EEEEEENS4_6LayoutINS5_IJSC_SB_SB_EEENS5_IJSB_NSA_ILi0EEESW_EEEEENS5_IJNS4_10UnderscoreESZ_SZ_EEEEENS4_23SM90_TMA_LOAD_MULTICASTENS4_14ComposedLayoutINS4_7SwizzleILi3ELi4ELi3EEENS4_18smem_ptr_flag_bitsILi16EEENSU_INS5_IJNSA_ILi8EEENSA_ILi64EEEEEENS5_IJS19_SB_EEEEEEEvNS4_8identityENS4_13SM90_TMA_LOADES1D_vS1E_EENS_8epilogue10collective6detail29Sm90TmaWarpSpecializedAdapterINS1I_15DefaultEpilogueISJ_SK_SK_NS1H_6thread17LinearCombinationISJ_Li1EffLNS1M_9ScaleType4KindE0ELNS_15FloatRoundStyleE2ESJ_EENS1_15EpilogueDefaultEEEEEvvEEEEvNT_6ParamsE --------------------------
	.section	.text._ZN7cutlass13device_kernelINS_4gemm6kernel13GemmUniversalIN4cute5tupleIJiiiiEEENS1_10collective13CollectiveMmaINS1_34MainloopSm90TmaGmmaWarpSpecializedILi5ENS5_IJNS4_1CILi1EEENSA_ILi2EEESB_EEENS1_35KernelTmaWarpSpecializedCooperativeEEENS5_IJNSA_ILi128EEENSA_ILi256EEESG_EEENS_10bfloat16_tENS5_IJlSB_lEEESJ_SK_NS4_8TiledMMAINS4_8MMA_AtomIJNS4_4SM904GMMA28MMA_64x256x16_F32BF16BF16_SSILNSO_5MajorE0ELSQ_0ELNSO_7ScaleInE1ELSR_1EEEEEENS4_6LayoutINS5_IJSC_SB_SB_EEENS5_IJSB_NSA_ILi0EEESW_EEEEENS5_IJNS4_10UnderscoreESZ_SZ_EEEEENS4_23SM90_TMA_LOAD_MULTICASTENS4_14ComposedLayoutINS4_7SwizzleILi3ELi4ELi3EEENS4_18smem_ptr_flag_bitsILi16EEENSU_INS5_IJNSA_ILi8EEENSA_ILi64EEEEEENS5_IJS19_SB_EEEEEEEvNS4_8identityENS4_13SM90_TMA_LOADES1D_vS1E_EENS_8epilogue10collective6detail29Sm90TmaWarpSpecializedAdapterINS1I_15DefaultEpilogueISJ_SK_SK_NS1H_6thread17LinearCombinationISJ_Li1EffLNS1M_9ScaleType4KindE0ELNS_15FloatRoundStyleE2ESJ_EENS1_15EpilogueDefaultEEEEEvvEEEEvNT_6ParamsE,"ax",@progbits
	.align	128
.text._ZN7cutlass13device_kernelINS_4gemm6kernel13GemmUniversalIN4cute5tupleIJiiiiEEENS1_10collective13CollectiveMmaINS1_34MainloopSm90TmaGmmaWarpSpecializedILi5ENS5_IJNS4_1CILi1EEENSA_ILi2EEESB_EEENS1_35KernelTmaWarpSpecializedCooperativeEEENS5_IJNSA_ILi128EEENSA_ILi256EEESG_EEENS_10bfloat16_tENS5_IJlSB_lEEESJ_SK_NS4_8TiledMMAINS4_8MMA_AtomIJNS4_4SM904GMMA28MMA_64x256x16_F32BF16BF16_SSILNSO_5MajorE0ELSQ_0ELNSO_7ScaleInE1ELSR_1EEEEEENS4_6LayoutINS5_IJSC_SB_SB_EEENS5_IJSB_NSA_ILi0EEESW_EEEEENS5_IJNS4_10UnderscoreESZ_SZ_EEEEENS4_23SM90_TMA_LOAD_MULTICASTENS4_14ComposedLayoutINS4_7SwizzleILi3ELi4ELi3EEENS4_18smem_ptr_flag_bitsILi16EEENSU_INS5_IJNSA_ILi8EEENSA_ILi64EEEEEENS5_IJS19_SB_EEEEEEEvNS4_8identityENS4_13SM90_TMA_LOADES1D_vS1E_EENS_8epilogue10collective6detail29Sm90TmaWarpSpecializedAdapterINS1I_15DefaultEpilogueISJ_SK_SK_NS1H_6thread17LinearCombinationISJ_Li1EffLNS1M_9ScaleType4KindE0ELNS_15FloatRoundStyleE2ESJ_EENS1_15EpilogueDefaultEEEEEvvEEEEvNT_6ParamsE:
        .type           _ZN7cutlass13device_kernelINS_4gemm6kernel13GemmUniversalIN4cute5tupleIJiiiiEEENS1_10collective13CollectiveMmaINS1_34MainloopSm90TmaGmmaWarpSpecializedILi5ENS5_IJNS4_1CILi1EEENSA_ILi2EEESB_EEENS1_35KernelTmaWarpSpecializedCooperativeEEENS5_IJNSA_ILi128EEENSA_ILi256EEESG_EEENS_10bfloat16_tENS5_IJlSB_lEEESJ_SK_NS4_8TiledMMAINS4_8MMA_AtomIJNS4_4SM904GMMA28MMA_64x256x16_F32BF16BF16_SSILNSO_5MajorE0ELSQ_0ELNSO_7ScaleInE1ELSR_1EEEEEENS4_6LayoutINS5_IJSC_SB_SB_EEENS5_IJSB_NSA_ILi0EEESW_EEEEENS5_IJNS4_10UnderscoreESZ_SZ_EEEEENS4_23SM90_TMA_LOAD_MULTICASTENS4_14ComposedLayoutINS4_7SwizzleILi3ELi4ELi3EEENS4_18smem_ptr_flag_bitsILi16EEENSU_INS5_IJNSA_ILi8EEENSA_ILi64EEEEEENS5_IJS19_SB_EEEEEEEvNS4_8identityENS4_13SM90_TMA_LOADES1D_vS1E_EENS_8epilogue10collective6detail29Sm90TmaWarpSpecializedAdapterINS1I_15DefaultEpilogueISJ_SK_SK_NS1H_6thread17LinearCombinationISJ_Li1EffLNS1M_9ScaleType4KindE0ELNS_15FloatRoundStyleE2ESJ_EENS1_15EpilogueDefaultEEEEEvvEEEEvNT_6ParamsE,@function
        .size           _ZN7cutlass13device_kernelINS_4gemm6kernel13GemmUniversalIN4cute5tupleIJiiiiEEENS1_10collective13CollectiveMmaINS1_34MainloopSm90TmaGmmaWarpSpecializedILi5ENS5_IJNS4_1CILi1EEENSA_ILi2EEESB_EEENS1_35KernelTmaWarpSpecializedCooperativeEEENS5_IJNSA_ILi128EEENSA_ILi256EEESG_EEENS_10bfloat16_tENS5_IJlSB_lEEESJ_SK_NS4_8TiledMMAINS4_8MMA_AtomIJNS4_4SM904GMMA28MMA_64x256x16_F32BF16BF16_SSILNSO_5MajorE0ELSQ_0ELNSO_7ScaleInE1ELSR_1EEEEEENS4_6LayoutINS5_IJSC_SB_SB_EEENS5_IJSB_NSA_ILi0EEESW_EEEEENS5_IJNS4_10UnderscoreESZ_SZ_EEEEENS4_23SM90_TMA_LOAD_MULTICASTENS4_14ComposedLayoutINS4_7SwizzleILi3ELi4ELi3EEENS4_18smem_ptr_flag_bitsILi16EEENSU_INS5_IJNSA_ILi8EEENSA_ILi64EEEEEENS5_IJS19_SB_EEEEEEEvNS4_8identityENS4_13SM90_TMA_LOADES1D_vS1E_EENS_8epilogue10collective6detail29Sm90TmaWarpSpecializedAdapterINS1I_15DefaultEpilogueISJ_SK_SK_NS1H_6thread17LinearCombinationISJ_Li1EffLNS1M_9ScaleType4KindE0ELNS_15FloatRoundStyleE2ESJ_EENS1_15EpilogueDefaultEEEEEvvEEEEvNT_6ParamsE,(.L_x_329 - _ZN7cutlass13device_kernelINS_4gemm6kernel13GemmUniversalIN4cute5tupleIJiiiiEEENS1_10collective13CollectiveMmaINS1_34MainloopSm90TmaGmmaWarpSpecializedILi5ENS5_IJNS4_1CILi1EEENSA_ILi2EEESB_EEENS1_35KernelTmaWarpSpecializedCooperativeEEENS5_IJNSA_ILi128EEENSA_ILi256EEESG_EEENS_10bfloat16_tENS5_IJlSB_lEEESJ_SK_NS4_8TiledMMAINS4_8MMA_AtomIJNS4_4SM904GMMA28MMA_64x256x16_F32BF16BF16_SSILNSO_5MajorE0ELSQ_0ELNSO_7ScaleInE1ELSR_1EEEEEENS4_6LayoutINS5_IJSC_SB_SB_EEENS5_IJSB_NSA_ILi0EEESW_EEEEENS5_IJNS4_10UnderscoreESZ_SZ_EEEEENS4_23SM90_TMA_LOAD_MULTICASTENS4_14ComposedLayoutINS4_7SwizzleILi3ELi4ELi3EEENS4_18smem_ptr_flag_bitsILi16EEENSU_INS5_IJNSA_ILi8EEENSA_ILi64EEEEEENS5_IJS19_SB_EEEEEEEvNS4_8identityENS4_13SM90_TMA_LOADES1D_vS1E_EENS_8epilogue10collective6detail29Sm90TmaWarpSpecializedAdapterINS1I_15DefaultEpilogueISJ_SK_SK_NS1H_6thread17LinearCombinationISJ_Li1EffLNS1M_9ScaleType4KindE0ELNS_15FloatRoundStyleE2ESJ_EENS1_15EpilogueDefaultEEEEEvvEEEEvNT_6ParamsE)
        .other          _ZN7cutlass13device_kernelINS_4gemm6kernel13GemmUniversalIN4cute5tupleIJiiiiEEENS1_10collective13CollectiveMmaINS1_34MainloopSm90TmaGmmaWarpSpecializedILi5ENS5_IJNS4_1CILi1EEENSA_ILi2EEESB_EEENS1_35KernelTmaWarpSpecializedCooperativeEEENS5_IJNSA_ILi128EEENSA_ILi256EEESG_EEENS_10bfloat16_tENS5_IJlSB_lEEESJ_SK_NS4_8TiledMMAINS4_8MMA_AtomIJNS4_4SM904GMMA28MMA_64x256x16_F32BF16BF16_SSILNSO_5MajorE0ELSQ_0ELNSO_7ScaleInE1ELSR_1EEEEEENS4_6LayoutINS5_IJSC_SB_SB_EEENS5_IJSB_NSA_ILi0EEESW_EEEEENS5_IJNS4_10UnderscoreESZ_SZ_EEEEENS4_23SM90_TMA_LOAD_MULTICASTENS4_14ComposedLayoutINS4_7SwizzleILi3ELi4ELi3EEENS4_18smem_ptr_flag_bitsILi16EEENSU_INS5_IJNSA_ILi8EEENSA_ILi64EEEEEENS5_IJS19_SB_EEEEEEEvNS4_8identityENS4_13SM90_TMA_LOADES1D_vS1E_EENS_8epilogue10collective6detail29Sm90TmaWarpSpecializedAdapterINS1I_15DefaultEpilogueISJ_SK_SK_NS1H_6thread17LinearCombinationISJ_Li1EffLNS1M_9ScaleType4KindE0ELNS_15FloatRoundStyleE2ESJ_EENS1_15EpilogueDefaultEEEEEvvEEEEvNT_6ParamsE,@"STO_CUDA_ENTRY STV_DEFAULT"
_ZN7cutlass13device_kernelINS_4gemm6kernel13GemmUniversalIN4cute5tupleIJiiiiEEENS1_10collective13CollectiveMmaINS1_34MainloopSm90TmaGmmaWarpSpecializedILi5ENS5_IJNS4_1CILi1EEENSA_ILi2EEESB_EEENS1_35KernelTmaWarpSpecializedCooperativeEEENS5_IJNSA_ILi128EEENSA_ILi256EEESG_EEENS_10bfloat16_tENS5_IJlSB_lEEESJ_SK_NS4_8TiledMMAINS4_8MMA_AtomIJNS4_4SM904GMMA28MMA_64x256x16_F32BF16BF16_SSILNSO_5MajorE0ELSQ_0ELNSO_7ScaleInE1ELSR_1EEEEEENS4_6LayoutINS5_IJSC_SB_SB_EEENS5_IJSB_NSA_ILi0EEESW_EEEEENS5_IJNS4_10UnderscoreESZ_SZ_EEEEENS4_23SM90_TMA_LOAD_MULTICASTENS4_14ComposedLayoutINS4_7SwizzleILi3ELi4ELi3EEENS4_18smem_ptr_flag_bitsILi16EEENSU_INS5_IJNSA_ILi8EEENSA_ILi64EEEEEENS5_IJS19_SB_EEEEEEEvNS4_8identityENS4_13SM90_TMA_LOADES1D_vS1E_EENS_8epilogue10collective6detail29Sm90TmaWarpSpecializedAdapterINS1I_15DefaultEpilogueISJ_SK_SK_NS1H_6thread17LinearCombinationISJ_Li1EffLNS1M_9ScaleType4KindE0ELNS_15FloatRoundStyleE2ESJ_EENS1_15EpilogueDefaultEEEEEvvEEEEvNT_6ParamsE:
[----:B------:R-:W0:Y:S01]  /*0000*/  LDC R1, c[0x0][0x28] ;  /* 0x00000a00ff017b82 */ /* 0x000e220000000800 */
[----:B------:R-:W1:Y:S01]  /*0010*/  S2R R18, SR_TID.X ;  /* 0x0000000000127919 */ /* 0x000e620000002100 */
[----:B------:R-:W-:Y:S01]  /*0020*/  ELECT P0, URZ, PT ;  /* 0x00000000003f782f */ /* 0x000fe20003800000 */
[----:B------:R-:W-:Y:S01]  /*0030*/  BSSY B0, `(.L_x_0) ;  /* 0x000000f000007945 */ /* 0x000fe20003800000 */
[--C-:B-1----:R-:W-:Y:S02]  /*0040*/  SHF.R.U32.HI R0, RZ, 0x5, R18.reuse ;  /* 0x00000005ff007819 */ /* 0x102fe40000011612 */
[----:B------:R-:W-:-:S03]  /*0050*/  SHF.R.U32.HI R3, RZ, 0x7, R18 ;  /* 0x00000007ff037819 */ /* 0x000fc60000011612 */
[----:B------:R-:W1:Y:S04]  /*0060*/  SHFL.IDX PT, R2, R0, RZ, 0x1f ;  /* 0x00001fff00027589 */ /* 0x000e6800000e0000 */
[----:B------:R2:W3:Y:S01]  /*0070*/  SHFL.IDX PT, R5, R3, RZ, 0x1f ;  /* 0x00001fff03057589 */ /* 0x0004e200000e0000 */
[----:B-1----:R-:W-:-:S13]  /*0080*/  ISETP.NE.OR P0, PT, R2, RZ, !P0 ;  /* 0x000000ff0200720c */ /* 0x002fda0004705670 */
[----:B0-23--:R-:W-:Y:S05]  /*0090*/  @P0 BRA `(.L_x_1) ;  /* 0x0000000000200947 */ /* 0x00dfea0003800000 */
[----:B------:R-:W-:Y:S02]  /*00a0*/  ULDC.64 UR4, c[0x0][0x198] ;  /* 0x0000660000047ab9 */ /* 0x000fe40000000a00 */
[----:B------:R-:W-:Y:S02]  /*00b0*/  UIADD3 UR6, UP0, UR4, 0xf0, URZ ;  /* 0x000000f004067890 */ /* 0x000fe4000ff1e03f */
[----:B------:R-:W-:Y:S02]  /*00c0*/  UIADD3 UR4, UP1, UR4, 0x1f0, URZ ;  /* 0x000001f004047890 */ /* 0x000fe4000ff3e03f */
[----:B------:R-:W-:Y:S02]  /*00d0*/  UIADD3.X UR7, URZ, UR5, URZ, UP0, !UPT ;  /* 0x000000053f077290 */ /* 0x000fe400087fe43f */
[----:B------:R-:W-:-:S07]  /*00e0*/  UIADD3.X UR5, URZ, UR5, URZ, UP1, !UPT ;  /* 0x000000053f057290 */ /* 0x000fce0008ffe43f */
[----:B------:R0:W-:Y:S02]  /*00f0*/  UTMACCTL.PF [UR6] ;  /* 0x00000000060079b9 */ /* 0x0001e40008040000 */
[----:B------:R0:W-:Y:S02]  /*0100*/  UTMACCTL.PF [UR4] ;  /* 0x00000000040079b9 */ /* 0x0001e40008040000 */
[----:B0-----:R-:W-:Y:S01]  /*0110*/  NOP ;  /* 0x0000000000007918 */ /* 0x001fe20000000000 */
.L_x_1:
[----:B------:R-:W-:Y:S05]  /*0120*/  BSYNC B0 ;  /* 0x0000000000007941 */ /* 0x000fea0003800000 */
.L_x_0:
[----:B------:R-:W0:Y:S02]  /*0130*/  SHFL.IDX PT, R3, R0, RZ, 0x1f ;  /* 0x00001fff00037589 */ /* 0x000e2400000e0000 */
[----:B0-----:R-:W-:-:S13]  /*0140*/  ISETP.NE.AND P0, PT, R3, RZ, PT ;  /* 0x000000ff0300720c */ /* 0x001fda0003f05270 */
[----:B------:R-:W-:Y:S05]  /*0150*/  @P0 BRA `(.L_x_2) ;  /* 0x0000000000600947 */ /* 0x000fea0003800000 */
[----:B------:R-:W0:Y:S01]  /*0160*/  S2UR UR8, SR_CgaCtaId ;  /* 0x00000000000879c3 */ /* 0x000e220000008800 */
[----:B------:R-:W-:Y:S01]  /*0170*/  UMOV UR4, 0x400 ;  /* 0x0000040000047882 */ /* 0x000fe20000000000 */
[----:B------:R-:W-:Y:S01]  /*0180*/  UMOV UR5, 0x1 ;  /* 0x0000000100057882 */ /* 0x000fe20000000000 */
[----:B------:R-:W-:Y:S01]  /*0190*/  UMOV UR6, 0x4 ;  /* 0x0000000400067882 */ /* 0x000fe20000000000 */
[----:B------:R-:W-:Y:S01]  /*01a0*/  ELECT P0, URZ, PT ;  /* 0x00000000003f782f */ /* 0x000fe20003800000 */
[----:B------:R-:W-:-:S04]  /*01b0*/  UIADD3 UR6, -UR6, 0x100000, URZ ;  /* 0x0010000006067890 */ /* 0x000fc8000fffe13f */
[----:B------:R-:W-:Y:S02]  /*01c0*/  USHF.L.U32 UR7, UR6, 0xb, URZ ;  /* 0x0000000b06077899 */ /* 0x000fe4000800063f */
[----:B------:R-:W-:Y:S02]  /*01d0*/  USHF.L.U32 UR6, UR6, 0x1, URZ ;  /* 0x0000000106067899 */ /* 0x000fe4000800063f */
[----:B0-----:R-:W-:Y:S02]  /*01e0*/  ULEA UR8, UR8, UR4, 0x18 ;  /* 0x0000000408087291 */ /* 0x001fe4000f8ec03f */
[----:B------:R-:W-:-:S04]  /*01f0*/  UIADD3 UR4, -UR5, 0x100000, URZ ;  /* 0x0010000005047890 */ /* 0x000fc8000fffe13f */
[----:B------:R-:W-:Y:S02]  /*0200*/  USHF.L.U32 UR5, UR4, 0xb, URZ ;  /* 0x0000000b04057899 */ /* 0x000fe4000800063f */
[----:B------:R-:W-:Y:S01]  /*0210*/  USHF.L.U32 UR4, UR4, 0x1, URZ ;  /* 0x0000000104047899 */ /* 0x000fe2000800063f */
[----:B------:R-:W0:Y:S11]  /*0220*/  FENCE.VIEW.ASYNC.S ;  /* 0x00000000000073c6 */ /* 0x000e360000000000 */
[----:B0-----:R0:W1:Y:S01]  /*0230*/  SYNCS.EXCH.64 URZ, [UR8], UR4 ;  /* 0x00000004083f75b2 */ /* 0x0010620008000100 */
[----:B------:R0:W2:Y:S01]  /*0240*/  SYNCS.EXCH.64 URZ, [UR8+0x28], UR6 ;  /* 0x00002806083f75b2 */ /* 0x0000a20008000100 */
[----:B------:R0:W3:Y:S01]  /*0250*/  SYNCS.EXCH.64 URZ, [UR8+0x8], UR4 ;  /* 0x00000804083f75b2 */ /* 0x0000e20008000100 */
[----:B------:R0:W4:Y:S01]  /*0260*/  SYNCS.EXCH.64 URZ, [UR8+0x30], UR6 ;  /* 0x00003006083f75b2 */ /* 0x0001220008000100 */
[----:B------:R0:W0:Y:S01]  /*0270*/  SYNCS.EXCH.64 URZ, [UR8+0x10], UR4 ;  /* 0x00001004083f75b2 */ /* 0x0000220008000100 */
[----:B------:R0:W0:Y:S01]  /*0280*/  SYNCS.EXCH.64 URZ, [UR8+0x38], UR6 ;  /* 0x00003806083f75b2 */ /* 0x0000220008000100 */
[----:B------:R0:W0:Y:S01]  /*0290*/  SYNCS.EXCH.64 URZ, [UR8+0x18], UR4 ;  /* 0x00001804083f75b2 */ /* 0x0000220008000100 */
[----:B------:R0:W0:Y:S01]  /*02a0*/  SYNCS.EXCH.64 URZ, [UR8+0x40], UR6 ;  /* 0x00004006083f75b2 */ /* 0x0000220008000100 */
[----:B------:R0:W0:Y:S01]  /*02b0*/  SYNCS.EXCH.64 URZ, [UR8+0x20], UR4 ;  /* 0x00002004083f75b2 */ /* 0x0000220008000100 */
[----:B------:R0:W0:Y:S01]  /*02c0*/  SYNCS.EXCH.64 URZ, [UR8+0x48], UR6 ;  /* 0x00004806083f75b2 */ /* 0x0000220008000100 */
[----:B------:R-:W-:Y:S01]  /*02d0*/  NOP ;  /* 0x0000000000007918 */ /* 0x000fe20000000000 */
.L_x_2:
[----:B------:R-:W5:Y:S01]  /*02e0*/  SHFL.IDX PT, R0, R0, RZ, 0x1f ;  /* 0x00001fff00007589 */ /* 0x000f6200000e0000 */
[----:B------:R-:W-:Y:S01]  /*02f0*/  SHF.R.S32.HI R7, RZ, 0x1f, R18 ;  /* 0x0000001fff077819 */ /* 0x000fe20000011412 */
[----:B0-----:R-:W0:Y:S01]  /*0300*/  S2UR UR8, SR_CTAID.X ;  /* 0x00000000000879c3 */ /* 0x001e220000002500 */
[----:B------:R-:W-:Y:S01]  /*0310*/  ELECT P0, URZ, PT ;  /* 0x00000000003f782f */ /* 0x000fe20003800000 */
[----:B------:R-:W1:Y:S01]  /*0320*/  S2R R4, SR_CTAID.Y ;  /* 0x0000000000047919 */ /* 0x000e620000002600 */
[----:B------:R-:W-:Y:S01]  /*0330*/  LEA.HI R7, R7, R18, RZ, 0x7 ;  /* 0x0000001207077211 */ /* 0x000fe200078f38ff */
[----:B------:R-:W-:Y:S01]  /*0340*/  ULDC UR4, c[0x0][0x154] ;  /* 0x0000550000047ab9 */ /* 0x000fe20000000800 */
[----:B------:R-:W-:Y:S01]  /*0350*/  SHF.R.S32.HI R8, RZ, 0x1f, R3 ;  /* 0x0000001fff087819 */ /* 0x000fe20000011403 */
[----:B------:R-:W-:Y:S01]  /*0360*/  NOP ;  /* 0x0000000000007918 */ /* 0x000fe20000000000 */
[----:B------:R-:W-:Y:S01]  /*0370*/  LOP3.LUT R7, R7, 0xffffff80, RZ, 0xc0, !PT ;  /* 0xffffff8007077812 */ /* 0x000fe200078ec0ff */
[----:B------:R-:W2:Y:S01]  /*0380*/  LDC R12, c[0x0][0x140] ;  /* 0x00005000ff0c7b82 */ /* 0x000ea20000000800 */
[----:B------:R-:W-:Y:S01]  /*0390*/  LEA.HI R8, R8, R3, RZ, 0x2 ;  /* 0x0000000308087211 */ /* 0x000fe200078f10ff */
[----:B------:R-:W-:-:S02]  /*03a0*/  NOP ;  /* 0x0000000000007918 */ /* 0x000fc40000000000 */
[----:B------:R-:W-:Y:S01]  /*03b0*/  IMAD.IADD R6, R18, 0x1, -R7 ;  /* 0x0000000112067824 */ /* 0x000fe200078e0a07 */
[----:B------:R-:W-:-:S03]  /*03c0*/  LOP3.LUT R8, R8, 0x3ffffffc, RZ, 0xc0, !PT ;  /* 0x3ffffffc08087812 */ /* 0x000fc600078ec0ff */
[----:B------:R-:W3:Y:S01]  /*03d0*/  LDC R10, c[0x0][0x144] ;  /* 0x00005100ff0a7b82 */ /* 0x000ee20000000800 */
[----:B------:R-:W-:Y:S02]  /*03e0*/  SHF.R.S32.HI R7, RZ, 0x1f, R6 ;  /* 0x0000001fff077819 */ /* 0x000fe40000011406 */
[----:B------:R-:W-:Y:S02]  /*03f0*/  LOP3.LUT P2, RZ, R6, 0x7, RZ, 0xc0, !PT ;  /* 0x0000000706ff7812 */ /* 0x000fe4000784c0ff */
[----:B------:R-:W-:Y:S01]  /*0400*/  LEA.HI R7, R7, R6, RZ, 0x3 ;  /* 0x0000000607077211 */ /* 0x000fe200078f18ff */
[----:B------:R-:W-:Y:S01]  /*0410*/  VIADD R6, R5, 0xffffffff ;  /* 0xffffffff05067836 */ /* 0x000fe20000000000 */
[----:B-----5:R-:W-:Y:S02]  /*0420*/  ISETP.NE.OR P0, PT, R0, RZ, !P0 ;  /* 0x000000ff0000720c */ /* 0x020fe40004705670 */
[--C-:B------:R-:W-:Y:S02]  /*0430*/  SHF.R.S32.HI R0, RZ, 0x3, R7.reuse ;  /* 0x00000003ff007819 */ /* 0x100fe40000011407 */
[----:B------:R-:W-:-:S02]  /*0440*/  SHF.R.S32.HI R7, RZ, 0x1f, R7 ;  /* 0x0000001fff077819 */ /* 0x000fc40000011407 */
[----:B------:R-:W-:Y:S02]  /*0450*/  ISETP.GE.U32.AND P5, PT, R6, 0x2, PT ;  /* 0x000000020600780c */ /* 0x000fe40003fa6070 */
[----:B------:R-:W-:Y:S02]  /*0460*/  LEA.HI R7, R7, R0, RZ, 0x2 ;  /* 0x0000000007077211 */ /* 0x000fe400078f10ff */
[----:B--2---:R-:W-:Y:S02]  /*0470*/  ISETP.EQ.U32.AND P3, PT, R12, 0x1, PT ;  /* 0x000000010c00780c */ /* 0x004fe40003f62070 */
[----:B-1----:R-:W-:Y:S01]  /*0480*/  I2FP.F32.U32 R9, R4 ;  /* 0x0000000400097245 */ /* 0x002fe20000201000 */
[----:B------:R-:W-:Y:S01]  /*0490*/  VOTEU.ALL UP0, P0 ;  /* 0x00000000003f7886 */ /* 0x000fe20000000000 */
[----:B------:R-:W-:Y:S01]  /*04a0*/  LOP3.LUT R7, R7, 0xfffffffc, RZ, 0xc0, !PT ;  /* 0xfffffffc07077812 */ /* 0x000fe200078ec0ff */
[----:B------:R-:W-:Y:S02]  /*04b0*/  VOTEU.ALL UP1, P0 ;  /* 0x00000000003f7886 */ /* 0x000fe40000020000 */
[----:B------:R-:W-:Y:S01]  /*04c0*/  FMUL R11, R9, UR4 ;  /* 0x00000004090b7c20 */ /* 0x000fe20008400000 */
[----:B------:R-:W-:Y:S01]  /*04d0*/  IMAD.IADD R9, R3, 0x1, -R8 ;  /* 0x0000000103097824 */ /* 0x000fe200078e0a08 */
[----:B0-----:R-:W-:Y:S01]  /*04e0*/  I2FP.F32.U32 R8, UR8 ;  /* 0x0000000800087c45 */ /* 0x001fe20008201000 */
[----:B------:R-:W-:Y:S01]  /*04f0*/  IMAD.IADD R0, R0, 0x1, -R7 ;  /* 0x0000000100007824 */ /* 0x000fe200078e0a07 */
[----:B------:R-:W0:Y:S01]  /*0500*/  @!UP0 S2UR UR7, SR_CgaCtaId ;  /* 0x00000000000789c3 */ /* 0x000e220000008800 */
[----:B------:R-:W-:Y:S01]  /*0510*/  ULDC UR4, c[0x0][0x150] ;  /* 0x0000540000047ab9 */ /* 0x000fe20000000800 */
[----:B------:R-:W1:Y:S01]  /*0520*/  F2I.U32.TRUNC.NTZ R11, R11 ;  /* 0x0000000b000b7305 */ /* 0x000e62000020f000 */
[----:B------:R-:W-:Y:S01]  /*0530*/  FMUL R8, R8, UR4 ;  /* 0x0000000408087c20 */ /* 0x000fe20008400000 */
[----:B------:R-:W-:Y:S01]  /*0540*/  SHF.R.S32.HI R3, RZ, 0x1f, R2 ;  /* 0x0000001fff037819 */ /* 0x000fe20000011402 */
[----:B------:R-:W-:Y:S01]  /*0550*/  IMAD R9, R9, 0x4, R0 ;  /* 0x0000000409097824 */ /* 0x000fe200078e0200 */
[----:B------:R-:W-:Y:S01]  /*0560*/  UMOV UR4, 0x20 ;  /* 0x0000002000047882 */ /* 0x000fe20000000000 */
[----:B------:R-:W-:Y:S01]  /*0570*/  @!UP0 UMOV UR6, 0x400 ;  /* 0x0000040000068882 */ /* 0x000fe20000000000 */
[----:B------:R-:W2:Y:S01]  /*0580*/  LDC R7, c[0x0][0x148] ;  /* 0x00005200ff077b82 */ /* 0x000ea20000000800 */
[----:B------:R-:W-:Y:S01]  /*0590*/  LEA.HI R3, R3, R2, RZ, 0x2 ;  /* 0x0000000203037211 */ /* 0x000fe200078f10ff */
[----:B------:R-:W5:Y:S01]  /*05a0*/  F2I.U32.TRUNC.NTZ R8, R8 ;  /* 0x0000000800087305 */ /* 0x000f62000020f000 */
[----:B------:R-:W-:Y:S01]  /*05b0*/  IMAD.SHL.U32 R22, R9, 0x4, RZ ;  /* 0x0000000409167824 */ /* 0x000fe200078e00ff */
[----:B------:R-:W-:-:S04]  /*05c0*/  @!UP0 UIADD3 UR4, -UR4, 0x100000, URZ ;  /* 0x0010000004048890 */ /* 0x000fc8000fffe13f */
[----:B------:R-:W-:Y:S02]  /*05d0*/  @!UP0 USHF.L.U32 UR5, UR4, 0xb, URZ ;  /* 0x0000000b04058899 */ /* 0x000fe4000800063f */
[----:B------:R-:W-:Y:S01]  /*05e0*/  @!UP0 USHF.L.U32 UR4, UR4, 0x1, URZ ;  /* 0x0000000104048899 */ /* 0x000fe2000800063f */
[----:B------:R-:W-:Y:S02]  /*05f0*/  LOP3.LUT R3, R3, 0xfffffffc, RZ, 0xc0, !PT ;  /* 0xfffffffc03037812 */ /* 0x000fe400078ec0ff */
[----:B------:R-:W-:Y:S01]  /*0600*/  LOP3.LUT R22, R9, 0xc, R22, 0x78, !PT ;  /* 0x0000000c09167812 */ /* 0x000fe200078e7816 */
[----:B-1----:R-:W-:Y:S02]  /*0610*/  IMAD.MOV R21, RZ, RZ, -R11 ;  /* 0x000000ffff157224 */ /* 0x002fe400078e0a0b */
[----:B------:R-:W-:Y:S01]  /*0620*/  IMAD.IADD R0, R2, 0x1, -R3 ;  /* 0x0000000102007824 */ /* 0x000fe200078e0a03 */
[----:B0-----:R-:W-:Y:S01]  /*0630*/  @!UP0 ULEA UR6, UR7, UR6, 0x18 ;  /* 0x0000000607068291 */ /* 0x001fe2000f8ec03f */
[----:B-----5:R-:W-:-:S03]  /*0640*/  IMAD.MOV R3, RZ, RZ, -R8 ;  /* 0x000000ffff037224 */ /* 0x020fc600078e0a08 */
[----:B------:R-:W-:Y:S01]  /*0650*/  ISETP.NE.AND P1, PT, R0, 0x3, PT ;  /* 0x000000030000780c */ /* 0x000fe20003f25270 */
[----:B------:R-:W-:Y:S01]  /*0660*/  VOTEU.ALL UP0, P0 ;  /* 0x00000000003f7886 */ /* 0x000fe20000000000 */
[----:B------:R-:W-:Y:S01]  /*0670*/  ISETP.LT.U32.AND P0, PT, R22, 0x2, !P2 ;  /* 0x000000021600780c */ /* 0x000fe20005701070 */
[----:B---3--:R-:W-:Y:S01]  /*0680*/  IMAD R3, R10, R3, UR8 ;  /* 0x000000080a037e24 */ /* 0x008fe2000f8e0203 */
[----:B------:R-:W-:Y:S01]  /*0690*/  ISETP.EQ.OR P1, PT, R0, RZ, !P1 ;  /* 0x000000ff0000720c */ /* 0x000fe20004f22670 */
[----:B--2---:R-:W-:Y:S01]  /*06a0*/  IMAD R9, R7, R21, R4 ;  /* 0x0000001507097224 */ /* 0x004fe200078e0204 */
[C---:B------:R-:W-:Y:S02]  /*06b0*/  ISETP.NE.AND P2, PT, R5.reuse, RZ, PT ;  /* 0x000000ff0500720c */ /* 0x040fe40003f45270 */
[----:B------:R-:W-:Y:S01]  /*06c0*/  ISETP.EQ.AND P1, PT, R5, RZ, P1 ;  /* 0x000000ff0500720c */ /* 0x000fe20000f22270 */
[----:B------:R-:W0:Y:S02]  /*06d0*/  FENCE.VIEW.ASYNC.S ;  /* 0x00000000000073c6 */ /* 0x000e240000000000 */
[----:B0-----:R0:W1:Y:S01]  /*06e0*/  @!UP0 SYNCS.EXCH.64 URZ, [UR6+0x60], UR4 ;  /* 0x00006004063f85b2 */ /* 0x0010620008000100 */
[----:B------:R-:W-:-:S02]  /*06f0*/  ISETP.NE.AND P4, PT, R9, R22, PT ;  /* 0x000000160900720c */ /* 0x000fc40003f85270 */
[----:B------:R-:W-:Y:S02]  /*0700*/  SEL R19, RZ, 0x1, !P1 ;  /* 0x00000001ff137807 */ /* 0x000fe40004800000 */
[----:B------:R-:W-:Y:S02]  /*0710*/  ISETP.EQ.OR P4, PT, R3, RZ, !P4 ;  /* 0x000000ff0300720c */ /* 0x000fe40006782670 */
[----:B------:R-:W-:Y:S02]  /*0720*/  SEL R19, R19, 0x2, P5 ;  /* 0x0000000213137807 */ /* 0x000fe40002800000 */
[----:B------:R-:W-:-:S04]  /*0730*/  PLOP3.LUT P0, PT, P0, P4, PT, 0x80, 0x0 ;  /* 0x000000000000781c */ /* 0x000fc80000709070 */
[----:B------:R-:W-:Y:S01]  /*0740*/  P2R R156, PR, RZ, 0x1 ;  /* 0x00000001ff9c7803 */ /* 0x000fe20000000000 */
[----:B------:R0:W2:Y:S01]  /*0750*/  @!UP1 SYNCS.EXCH.64 URZ, [UR6+0x68], UR4 ;  /* 0x00006804063f95b2 */ /* 0x0000a20008000100 */
[----:B------:R-:W-:Y:S01]  /*0760*/  NOP ;  /* 0x0000000000007918 */ /* 0x000fe20000000000 */
[----:B------:R-:W-:Y:S06]  /*0770*/  @!P3 BRA `(.L_x_3) ;  /* 0x000000000008b947 */ /* 0x000fec0003800000 */
[----:B-12-4-:R-:W-:Y:S01]  /*0780*/  UCGABAR_ARV ;  /* 0x00000000000079c7 */ /* 0x016fe20008000000 */
[----:B------:R-:W-:Y:S05]  /*0790*/  BRA `(.L_x_4) ;  /* 0x0000000000047947 */ /* 0x000fea0003800000 */
.L_x_3:
[----:B-12-4-:R-:W-:Y:S01]  /*07a0*/  NOP ;  /* 0x0000000000007918 */ /* 0x016fe20000000000 */
.L_x_4:
[----:B------:R-:W1:Y:S01]  /*07b0*/  LDC R2, c[0x0][0x65c] ;  /* 0x00019700ff027b82 */ /* 0x000e620000000800 */
[----:B------:R-:W-:Y:S02]  /*07c0*/  IMAD.U32 R8, RZ, RZ, UR8 ;  /* 0x00000008ff087e24 */ /* 0x000fe4000f8e00ff */
[----:B------:R-:W-:Y:S01]  /*07d0*/  IMAD.MOV.U32 R9, RZ, RZ, RZ ;  /* 0x000000ffff097224 */ /* 0x000fe200078e00ff */
[----:B-1----:R-:W-:-:S04]  /*07e0*/  ISETP.NE.AND P1, PT, R2, 0x1, PT ;  /* 0x000000010200780c */ /* 0x002fc80003f25270 */
[----:B------:R-:W-:-:S09]  /*07f0*/  P2R R5, PR, RZ, 0x2 ;  /* 0x00000002ff057803 */ /* 0x000fd20000000000 */
[----:B------:R-:W1:Y:S01]  /*0800*/  @P1 LDC R17, c[0x0][0x10] ;  /* 0x00000400ff111b82 */ /* 0x000e620000000800 */
[----:B------:R-:W-:Y:S02]  /*0810*/  @P1 IMAD.MOV.U32 R5, RZ, RZ, RZ ;  /* 0x000000ffff051224 */ /* 0x000fe400078e00ff */
[----:B------:R-:W-:-:S05]  /*0820*/  @P1 IMAD.MOV.U32 R13, RZ, RZ, RZ ;  /* 0x000000ffff0d1224 */ /* 0x000fca00078e00ff */
[----:B------:R-:W2:Y:S01]  /*0830*/  @!P1 LDC R11, c[0x0][0xc] ;  /* 0x00000300ff0b9b82 */ /* 0x000ea20000000800 */
[----:B-1----:R-:W-:-:S04]  /*0840*/  @P1 IMAD.WIDE.U32 R16, R17, UR8, R4 ;  /* 0x0000000811101c25 */ /* 0x002fc8000f8e0004 */
[----:B------:R-:W-:Y:S02]  /*0850*/  @P1 IMAD.IADD R17, R17, 0x1, R13 ;  /* 0x0000000111111824 */ /* 0x000fe400078e020d */
[----:B--2---:R-:W-:-:S04]  /*0860*/  @!P1 IMAD.WIDE.U32 R8, R4, R11, R8 ;  /* 0x0000000b04089225 */ /* 0x004fc800078e0008 */
[----:B------:R-:W-:Y:S02]  /*0870*/  @!P1 IMAD.MOV.U32 R16, RZ, RZ, R8 ;  /* 0x000000ffff109224 */ /* 0x000fe400078e0008 */
[----:B------:R-:W-:Y:S01]  /*0880*/  @!P1 IMAD.MOV.U32 R17, RZ, RZ, R9 ;  /* 0x000000ffff119224 */ /* 0x000fe200078e0009 */
[----:B------:R-:W-:Y:S06]  /*0890*/  @!P3 BRA `(.L_x_5) ;  /* 0x00000000000cb947 */ /* 0x000fec0003800000 */
[----:B------:R-:W-:Y:S01]  /*08a0*/  UCGABAR_WAIT ;  /* 0x0000000000007dc7 */ /* 0x000fe20008000000 */
[----:B------:R-:W-:Y:S01]  /*08b0*/  CCTL.IVALL ;  /* 0x00000000ff00798f */ /* 0x000fe20002000000 */
[----:B------:R-:W-:Y:S05]  /*08c0*/  BRA `(.L_x_6) ;  /* 0x0000000000047947 */ /* 0x000fea0003800000 */
.L_x_5:
[----:B------:R-:W-:Y:S06]  /*08d0*/  BAR.SYNC.DEFER_BLOCKING 0x0 ;  /* 0x0000000000007b1d */ /* 0x000fec0000010000 */
.L_x_6:
[----:B------:R-:W-:Y:S05]  /*08e0*/  @!P2 BRA `(.L_x_7) ;  /* 0x0000009c0070a947 */ /* 0x000fea0003800000 */
[----:B------:R-:W-:-:S13]  /*08f0*/  ISETP.GT.U32.AND P0, PT, R6, 0x1, PT ;  /* 0x000000010600780c */ /* 0x000fda0003f04070 */
[----:B0-----:R-:W-:Y:S05]  /*0900*/  @P0 EXIT ;  /* 0x000000000000094d */ /* 0x001fea0003800000 */
[----:B------:R-:W-:Y:S01]  /*0910*/  ULDC.64 UR4, c[0x0][0x650] ;  /* 0x0001940000047ab9 */ /* 0x000fe20000000a00 */
[----:B------:R-:W-:Y:S01]  /*0920*/  PRMT R0, RZ, 0x7610, R0 ;  /* 0x00007610ff007816 */ /* 0x000fe20000000000 */
[----:B------:R-:W-:Y:S01]  /*0930*/  IMAD.MOV.U32 R153, RZ, RZ, -0x1 ;  /* 0xffffffffff997424 */ /* 0x000fe200078e00ff */
[----:B------:R-:W-:Y:S01]  /*0940*/  ISETP.GE.U32.AND P0, PT, R16, UR4, PT ;  /* 0x0000000410007c0c */ /* 0x000fe2000bf06070 */
[----:B------:R-:W-:Y:S02]  /*0950*/  IMAD.MOV.U32 R152, RZ, RZ, -0x1 ;  /* 0xffffffffff987424 */ /* 0x000fe400078e00ff */
[----:B------:R-:W-:Y:S01]  /*0960*/  IMAD.MOV.U32 R23, RZ, RZ, -0x1 ;  /* 0xffffffffff177424 */ /* 0x000fe200078e00ff */
[----:B------:R-:W-:-:S13]  /*0970*/  ISETP.GE.U32.AND.EX P0, PT, R17, UR5, PT, P0 ;  /* 0x0000000511007c0c */ /* 0x000fda000bf06100 */
[----:B------:R-:W-:Y:S05]  /*0980*/  @P0 BRA `(.L_x_8) ;  /* 0x00000004002c0947 */ /* 0x000fea0003800000 */
[----:B------:R-:W0:Y:S01]  /*0990*/  LDC.64 R24, c[0x0][0x628] ;  /* 0x00018a00ff187b82 */ /* 0x000e220000000a00 */
[----:B------:R-:W-:Y:S02]  /*09a0*/  IMAD.MOV.U32 R8, RZ, RZ, R16 ;  /* 0x000000ffff087224 */ /* 0x000fe400078e0010 */
[----:B------:R-:W-:-:S05]  /*09b0*/  IMAD.MOV.U32 R9, RZ, RZ, R17 ;  /* 0x000000ffff097224 */ /* 0x000fca00078e0011 */
[----:B------:R-:W1:Y:S08]  /*09c0*/  LDC R0, c[0x0][0x630] ;  /* 0x00018c00ff007b82 */ /* 0x000e700000000800 */
[----:B------:R-:W2:Y:S01]  /*09d0*/  LDC.64 R26, c[0x0][0x620] ;  /* 0x00018800ff1a7b82 */ /* 0x000ea20000000a00 */
[----:B0-----:R-:W-:-:S04]  /*09e0*/  ISETP.NE.U32.AND P0, PT, R24, RZ, PT ;  /* 0x000000ff1800720c */ /* 0x001fc80003f05070 */
[----:B------:R-:W-:-:S13]  /*09f0*/  ISETP.NE.AND.EX P0, PT, R25, RZ, PT, P0 ;  /* 0x000000ff1900720c */ /* 0x000fda0003f05300 */
[----:B-12---:R-:W-:Y:S05]  /*0a00*/  @!P0 BRA `(.L_x_9) ;  /* 0x0000000000288947 */ /* 0x006fea0003800000 */
[----:B------:R-:W0:Y:S02]  /*0a10*/  LDC R13, c[0x0][0x634] ;  /* 0x00018d00ff0d7b82 */ /* 0x000e240000000800 */
[----:B0-----:R-:W-:-:S05]  /*0a20*/  IADD3 R13, P0, R16, R13, RZ ;  /* 0x0000000d100d7210 */ /* 0x001fca0007f1e0ff */
[----:B------:R-:W-:-:S04]  /*0a30*/  IMAD.X R15, RZ, RZ, R17, P0 ;  /* 0x000000ffff0f7224 */ /* 0x000fc800000e0611 */
[----:B------:R-:W-:-:S04]  /*0a40*/  IMAD.WIDE.U32 R8, R15, R24, RZ ;  /* 0x000000180f087225 */ /* 0x000fc800078e00ff */
[----:B------:R-:W-:-:S04]  /*0a50*/  IMAD.WIDE.U32 R10, P0, R13, R25, R8 ;  /* 0x000000190d0a7225 */ /* 0x000fc80007800008 */
[----:B------:R-:W-:-:S04]  /*0a60*/  IMAD.WIDE.U32 R8, R13, R24, RZ ;  /* 0x000000180d087225 */ /* 0x000fc800078e00ff */
[----:B------:R-:W-:Y:S01]  /*0a70*/  IMAD.X R13, RZ, RZ, RZ, P0 ;  /* 0x000000ffff0d7224 */ /* 0x000fe200000e06ff */
[----:B------:R-:W-:Y:S01]  /*0a80*/  IADD3 RZ, P0, R9, R10, RZ ;  /* 0x0000000a09ff7210 */ /* 0x000fe20007f1e0ff */
[----:B------:R-:W-:-:S04]  /*0a90*/  IMAD.MOV.U32 R12, RZ, RZ, R11 ;  /* 0x000000ffff0c7224 */ /* 0x000fc800078e000b */
[----:B------:R-:W-:-:S08]  /*0aa0*/  IMAD.WIDE.U32.X R8, R15, R25, R12, P0 ;  /* 0x000000190f087225 */ /* 0x000fd000000e040c */
.L_x_9:
[----:B------:R-:W0:Y:S01]  /*0ab0*/  LDC.64 R24, c[0x0][0x640] ;  /* 0x00019000ff187b82 */ /* 0x000e220000000a00 */
[-CC-:B------:R-:W-:Y:S01]  /*0ac0*/  SHF.R.U64 R28, R8, R0.reuse, R9.reuse ;  /* 0x00000000081c7219 */ /* 0x180fe20000001209 */
[----:B------:R-:W-:Y:S01]  /*0ad0*/  IMAD R30, R7, R21, R4 ;  /* 0x00000015071e7224 */ /* 0x000fe200078e0204 */
[----:B------:R-:W-:Y:S01]  /*0ae0*/  SHF.R.U32.HI R0, RZ, R0, R9 ;  /* 0x00000000ff007219 */ /* 0x000fe20000011609 */
[----:B------:R-:W-:Y:S01]  /*0af0*/  IMAD.MOV.U32 R21, RZ, RZ, 0x1 ;  /* 0x00000001ff157424 */ /* 0x000fe200078e00ff */
[----:B------:R-:W-:-:S03]  /*0b00*/  IADD3 R5, P0, RZ, -R28, RZ ;  /* 0x8000001cff057210 */ /* 0x000fc60007f1e0ff */
[----:B------:R-:W1:Y:S02]  /*0b10*/  LDC R6, c[0x0][0x618] ;  /* 0x00018600ff067b82 */ /* 0x000e640000000800 */
[----:B------:R-:W-:-:S04]  /*0b20*/  IMAD.X R9, RZ, RZ, ~R0, P0 ;  /* 0x000000ffff097224 */ /* 0x000fc800000e0e00 */
[-C--:B------:R-:W-:Y:S02]  /*0b30*/  IMAD R0, R9, R26.reuse, RZ ;  /* 0x0000001a09007224 */ /* 0x080fe400078e02ff */
[----:B------:R-:W2:Y:S01]  /*0b40*/  LDC R11, c[0x0][0x608] ;  /* 0x00018200ff0b7b82 */ /* 0x000ea20000000800 */
[----:B------:R-:W-:-:S04]  /*0b50*/  IMAD.WIDE.U32 R8, R5, R26, R16 ;  /* 0x0000001a05087225 */ /* 0x000fc800078e0010 */
[----:B------:R-:W-:-:S03]  /*0b60*/  IMAD R5, R5, R27, R0 ;  /* 0x0000001b05057224 */ /* 0x000fc600078e0200 */
[----:B------:R-:W3:Y:S01]  /*0b70*/  LDC R12, c[0x0][0x658] ;  /* 0x00019600ff0c7b82 */ /* 0x000ee20000000800 */
[----:B0-----:R-:W-:Y:S01]  /*0b80*/  ISETP.NE.U32.AND P0, PT, R24, RZ, PT ;  /* 0x000000ff1800720c */ /* 0x001fe20003f05070 */
[----:B------:R-:W-:Y:S02]  /*0b90*/  IMAD.IADD R5, R9, 0x1, R5 ;  /* 0x0000000109057824 */ /* 0x000fe400078e0205 */
[----:B------:R-:W-:Y:S01]  /*0ba0*/  IMAD.MOV.U32 R9, RZ, RZ, -0x1 ;  /* 0xffffffffff097424 */ /* 0x000fe200078e00ff */
[----:B------:R-:W-:-:S03]  /*0bb0*/  ISETP.NE.AND.EX P0, PT, R25, RZ, PT, P0 ;  /* 0x000000ff1900720c */ /* 0x000fc60003f05300 */
[----:B------:R-:W0:Y:S01]  /*0bc0*/  LDC R15, c[0x0][0x600] ;  /* 0x00018000ff0f7b82 */ /* 0x000e220000000800 */
[-CC-:B-1----:R-:W-:Y:S02]  /*0bd0*/  SHF.R.U64 R13, R8, R6.reuse, R5.reuse ;  /* 0x00000006080d7219 */ /* 0x182fe40000001205 */
[----:B------:R-:W-:-:S05]  /*0be0*/  SHF.R.U32.HI R0, RZ, R6, R5 ;  /* 0x00000006ff007219 */ /* 0x000fca0000011605 */
[----:B------:R-:W1:Y:S01]  /*0bf0*/  LDC R14, c[0x0][0x648] ;  /* 0x00019200ff0e7b82 */ /* 0x000e620000000800 */
[-CC-:B--2---:R-:W-:Y:S02]  /*0c00*/  SHF.R.U64 R27, R13, R11.reuse, R0.reuse ;  /* 0x0000000b0d1b7219 */ /* 0x184fe40000001200 */
[----:B------:R-:W-:-:S05]  /*0c10*/  SHF.R.U32.HI R5, RZ, R11, R0 ;  /* 0x0000000bff057219 */ /* 0x000fca0000011600 */
[----:B------:R-:W2:Y:S01]  /*0c20*/  LDC R20, c[0x0][0x638] ;  /* 0x00018e00ff147b82 */ /* 0x000ea20000000800 */
[-CC-:B---3--:R-:W-:Y:S02]  /*0c30*/  SHF.R.U64 R26, R27, R12.reuse, R5.reuse ;  /* 0x0000000c1b1a7219 */ /* 0x188fe40000001205 */
[-C--:B------:R-:W-:Y:S02]  /*0c40*/  SHF.L.U32 R0, R9, R12.reuse, RZ ;  /* 0x0000000c09007219 */ /* 0x080fe400000006ff */
[----:B------:R-:W-:Y:S01]  /*0c50*/  SHF.R.U32.HI R5, RZ, R12, R5 ;  /* 0x0000000cff057219 */ /* 0x000fe20000011605 */
[----:B------:R-:W-:Y:S01]  /*0c60*/  IMAD.MOV.U32 R4, RZ, RZ, R26 ;  /* 0x000000ffff047224 */ /* 0x000fe200078e001a */
[----:B------:R-:W-:Y:S01]  /*0c70*/  LOP3.LUT R10, RZ, R0, RZ, 0x33, !PT ;  /* 0x00000000ff0a7212 */ /* 0x000fe200078e33ff */
[----:B------:R-:W3:Y:S01]  /*0c80*/  LDC R23, c[0x0][0x610] ;  /* 0x00018400ff177b82 */ /* 0x000ee20000000800 */
[----:B------:R-:W-:Y:S05]  /*0c90*/  @!P0 BRA `(.L_x_10) ;  /* 0x0000000000288947 */ /* 0x000fea0003800000 */
[----:B------:R-:W4:Y:S02]  /*0ca0*/  LDC R9, c[0x0][0x64c] ;  /* 0x00019300ff097b82 */ /* 0x000f240000000800 */
[----:B----4-:R-:W-:-:S05]  /*0cb0*/  IADD3 R9, P0, R26, R9, RZ ;  /* 0x000000091a097210 */ /* 0x010fca0007f1e0ff */
        /* <DEDUP_REMOVED lines=8> */
.L_x_10:
[----:B-1----:R-:W-:Y:S01]  /*0d40*/  SHF.R.U64 R4, R4, R14, R5 ;  /* 0x0000000e04047219 */ /* 0x002fe20000001205 */
[----:B0-----:R-:W-:Y:S01]  /*0d50*/  VIADD R6, R15, 0xffffffff ;  /* 0xffffffff0f067836 */ /* 0x001fe20000000000 */
[----:B------:R-:W-:Y:S02]  /*0d60*/  SHF.L.U32 R0, R21, R12, RZ ;  /* 0x0000000c15007219 */ /* 0x000fe400000006ff */
[----:B------:R-:W-:Y:S01]  /*0d70*/  LOP3.LUT R5, R27, R10, RZ, 0xc0, !PT ;  /* 0x0000000a1b057212 */ /* 0x000fe200078ec0ff */
[----:B------:R-:W-:Y:S01]  /*0d80*/  IMAD.MOV R7, RZ, RZ, -R4 ;  /* 0x000000ffff077224 */ /* 0x000fe200078e0a04 */
[----:B------:R-:W-:Y:S02]  /*0d90*/  SEL R3, R3, R30, !P1 ;  /* 0x0000001e03037207 */ /* 0x000fe40004800000 */
[----:B------:R-:W-:Y:S01]  /*0da0*/  LOP3.LUT R6, R13, R6, RZ, 0xc0, !PT ;  /* 0x000000060d067212 */ /* 0x000fe200078ec0ff */
[----:B------:R-:W-:Y:S02]  /*0db0*/  IMAD R4, R0, R4, R5 ;  /* 0x0000000400047224 */ /* 0x000fe400078e0205 */
[----:B--2---:R-:W-:-:S02]  /*0dc0*/  IMAD R0, R7, R20, R26 ;  /* 0x0000001407007224 */ /* 0x004fc400078e021a */
[----:B---3--:R-:W-:Y:S02]  /*0dd0*/  IMAD R3, R4, R23, R3 ;  /* 0x0000001704037224 */ /* 0x008fe400078e0203 */
[----:B------:R-:W-:Y:S02]  /*0de0*/  IMAD.MOV.U32 R5, RZ, RZ, 0x1 ;  /* 0x00000001ff057424 */ /* 0x000fe400078e00ff */
[----:B------:R-:W-:Y:S02]  /*0df0*/  IMAD R4, R0, R15, R6 ;  /* 0x0000000f00047224 */ /* 0x000fe400078e0206 */
[----:B------:R-:W-:Y:S01]  /*0e00*/  IMAD.MOV.U32 R23, RZ, RZ, R28 ;  /* 0x000000ffff177224 */ /* 0x000fe200078e001c */
[----:B------:R-:W-:Y:S02]  /*0e10*/  PRMT R0, R5, 0x7610, R0 ;  /* 0x0000761005007816 */ /* 0x000fe40000000000 */
[----:B------:R-:W-:Y:S02]  /*0e20*/  SEL R152, R4, R3, !P1 ;  /* 0x0000000304987207 */ /* 0x000fe40004800000 */
[----:B------:R-:W-:-:S07]  /*0e30*/  SEL R153, R3, R4, !P1 ;  /* 0x0000000403997207 */ /* 0x000fce0004800000 */
.L_x_8:
[----:B------:R-:W-:-:S08]  /*0e40*/  NOP ;  /* 0x0000000000007918 */ /* 0x000fd00000000000 */
[----:B------:R-:W0:Y:S02]  /*0e50*/  USETMAXREG.TRY_ALLOC.CTAPOOL UP0, 0xe8 ;  /* 0x000000e8000079c8 */ /* 0x000e240008000600 */
[----:B0-----:R-:W-:-:S13]  /*0e60*/  PLOP3.LUT P0, PT, PT, PT, UP0, 0x80, 0x0 ;  /* 0x000000000000781c */ /* 0x001fda0003f0f008 */
[----:B------:R-:W-:Y:S05]  /*0e70*/  @!P0 BRA `(.L_x_8) ;  /* 0xfffffffc00f08947 */ /* 0x000fea000383ffff */
[----:B------:R-:W-:Y:S01]  /*0e80*/  ULDC.64 UR4, c[0x0][0x598] ;  /* 0x0001660000047ab9 */ /* 0x000fe20000000a00 */
[----:B------:R-:W-:Y:S01]  /*0e90*/  ULDC.64 UR36, c[0x0][0x208] ;  /* 0x0000820000247ab9 */ /* 0x000fe20000000a00 */
[----:B------:R-:W-:-:S04]  /*0ea0*/  ISETP.NE.U32.AND P0, PT, RZ, UR4, PT ;  /* 0x00000004ff007c0c */ /* 0x000fc8000bf05070 */
[----:B------:R-:W-:-:S13]  /*0eb0*/  ISETP.NE.AND.EX P0, PT, RZ, UR5, PT, P0 ;  /* 0x00000005ff007c0c */ /* 0x000fda000bf05300 */
[----:B------:R-:W-:Y:S05]  /*0ec0*/  @!P0 BRA `(.L_x_11) ;  /* 0x00000000001c8947 */ /* 0x000fea0003800000 */
[----:B------:R-:W0:Y:S02]  /*0ed0*/  LDC.64 R4, c[0x0][0x598] ;  /* 0x00016600ff047b82 */ /* 0x000e240000000a00 */
[----:B0-----:R-:W2:Y:S02]  /*0ee0*/  LDG.E.64 R4, desc[UR36][R4.64] ;  /* 0x0000002404047981 */ /* 0x001ea4000c1e1b00 */
[----:B--2---:R-:W-:-:S04]  /*0ef0*/  ISETP.NE.U32.AND P0, PT, R4, RZ, PT ;  /* 0x000000ff0400720c */ /* 0x004fc80003f05070 */
[----:B------:R-:W-:-:S13]  /*0f00*/  ISETP.NE.AND.EX P0, PT, R5, RZ, PT, P0 ;  /* 0x000000ff0500720c */ /* 0x000fda0003f05300 */
[----:B------:R-:W-:Y:S05]  /*0f10*/  @!P0 BRA `(.L_x_11) ;  /* 0x0000000000088947 */ /* 0x000fea0003800000 */
[----:B------:R0:W5:Y:S01]  /*0f20*/  LD.E R154, desc[UR36][R4.64] ;  /* 0x00000024049a7980 */ /* 0x000162000c101900 */
[----:B------:R-:W-:Y:S05]  /*0f30*/  BRA `(.L_x_12) ;  /* 0x0000000000247947 */ /* 0x000fea0003800000 */
.L_x_11:
[----:B------:R-:W-:Y:S02]  /*0f40*/  ULDC.64 UR4, c[0x0][0x588] ;  /* 0x0001620000047ab9 */ /* 0x000fe40000000a00 */
[----:B------:R-:W-:-:S04]  /*0f50*/  ISETP.NE.U32.AND P0, PT, RZ, UR4, PT ;  /* 0x00000004ff007c0c */ /* 0x000fc8000bf05070 */
[----:B------:R-:W-:-:S13]  /*0f60*/  ISETP.NE.AND.EX P0, PT, RZ, UR5, PT, P0 ;  /* 0x00000005ff007c0c */ /* 0x000fda000bf05300 */
[----:B------:R-:W-:Y:S05]  /*0f70*/  @!P0 BRA `(.L_x_13) ;  /* 0x00000000000c8947 */ /* 0x000fea0003800000 */
[----:B------:R-:W0:Y:S02]  /*0f80*/  LDC.64 R154, c[0x0][0x588] ;  /* 0x00016200ff9a7b82 */ /* 0x000e240000000a00 */
[----:B0-----:R1:W5:Y:S01]  /*0f90*/  LDG.E R154, desc[UR36][R154.64] ;  /* 0x000000249a9a7981 */ /* 0x001362000c1e1900 */
[----:B------:R-:W-:Y:S05]  /*0fa0*/  BRA `(.L_x_12) ;  /* 0x0000000000087947 */ /* 0x000fea0003800000 */
.L_x_13:
[----:B------:R-:W-:Y:S02]  /*0fb0*/  ULDC UR4, c[0x0][0x580] ;  /* 0x0001600000047ab9 */ /* 0x000fe40000000800 */
[----:B------:R-:W-:-:S07]  /*0fc0*/  IMAD.U32 R154, RZ, RZ, UR4 ;  /* 0x00000004ff9a7e24 */ /* 0x000fce000f8e00ff */
.L_x_12:
[----:B------:R-:W-:Y:S02]  /*0fd0*/  ULDC.64 UR4, c[0x0][0x5a0] ;  /* 0x0001680000047ab9 */ /* 0x000fe40000000a00 */
[----:B------:R-:W-:-:S04]  /*0fe0*/  ISETP.NE.U32.AND P0, PT, RZ, UR4, PT ;  /* 0x00000004ff007c0c */ /* 0x000fc8000bf05070 */
[----:B------:R-:W-:-:S13]  /*0ff0*/  ISETP.NE.AND.EX P0, PT, RZ, UR5, PT, P0 ;  /* 0x00000005ff007c0c */ /* 0x000fda000bf05300 */
[----:B------:R-:W-:Y:S05]  /*1000*/  @!P0 BRA `(.L_x_14) ;  /* 0x00000000001c8947 */ /* 0x000fea0003800000 */
[----:B0-----:R-:W0:Y:S02]  /*1010*/  LDC.64 R4, c[0x0][0x5a0] ;  /* 0x00016800ff047b82 */ /* 0x001e240000000a00 */
[----:B0-----:R-:W2:Y:S02]  /*1020*/  LDG.E.64 R4, desc[UR36][R4.64] ;  /* 0x0000002404047981 */ /* 0x001ea4000c1e1b00 */
[----:B--2---:R-:W-:-:S04]  /*1030*/  ISETP.NE.U32.AND P0, PT, R4, RZ, PT ;  /* 0x000000ff0400720c */ /* 0x004fc80003f05070 */
[----:B------:R-:W-:-:S13]  /*1040*/  ISETP.NE.AND.EX P0, PT, R5, RZ, PT, P0 ;  /* 0x000000ff0500720c */ /* 0x000fda0003f05300 */
[----:B------:R-:W-:Y:S05]  /*1050*/  @!P0 BRA `(.L_x_14) ;  /* 0x0000000000088947 */ /* 0x000fea0003800000 */
[----:B-1----:R0:W5:Y:S01]  /*1060*/  LD.E R155, desc[UR36][R4.64] ;  /* 0x00000024049b7980 */ /* 0x002162000c101900 */
[----:B------:R-:W-:Y:S05]  /*1070*/  BRA `(.L_x_15) ;  /* 0x0000000000247947 */ /* 0x000fea0003800000 */
.L_x_14:
[----:B------:R-:W-:Y:S02]  /*1080*/  ULDC.64 UR4, c[0x0][0x590] ;  /* 0x0001640000047ab9 */ /* 0x000fe40000000a00 */
[----:B------:R-:W-:-:S04]  /*1090*/  ISETP.NE.U32.AND P0, PT, RZ, UR4, PT ;  /* 0x00000004ff007c0c */ /* 0x000fc8000bf05070 */
[----:B------:R-:W-:-:S13]  /*10a0*/  ISETP.NE.AND.EX P0, PT, RZ, UR5, PT, P0 ;  /* 0x00000005ff007c0c */ /* 0x000fda000bf05300 */
[----:B------:R-:W-:Y:S05]  /*10b0*/  @!P0 BRA `(.L_x_16) ;  /* 0x00000000000c8947 */ /* 0x000fea0003800000 */
[----:B0-----:R-:W1:Y:S02]  /*10c0*/  LDC.64 R4, c[0x0][0x590] ;  /* 0x00016400ff047b82 */ /* 0x001e640000000a00 */
[----:B-1----:R1:W5:Y:S01]  /*10d0*/  LDG.E R155, desc[UR36][R4.64] ;  /* 0x00000024049b7981 */ /* 0x002362000c1e1900 */
[----:B------:R-:W-:Y:S05]  /*10e0*/  BRA `(.L_x_15) ;  /* 0x0000000000087947 */ /* 0x000fea0003800000 */
.L_x_16:
[----:B------:R-:W-:Y:S02]  /*10f0*/  ULDC UR4, c[0x0][0x584] ;  /* 0x0001610000047ab9 */ /* 0x000fe40000000800 */
[----:B-1----:R-:W-:-:S07]  /*1100*/  IMAD.U32 R155, RZ, RZ, UR4 ;  /* 0x00000004ff9b7e24 */ /* 0x002fce000f8e00ff */
.L_x_15:
[----:B------:R-:W-:-:S13]  /*1110*/  LOP3.LUT P0, RZ, R0, 0xff, RZ, 0xc0, !PT ;  /* 0x000000ff00ff7812 */ /* 0x000fda000780c0ff */
[----:B------:R-:W-:Y:S05]  /*1120*/  @!P0 EXIT ;  /* 0x000000000000894d */ /* 0x000fea0003800000 */
[----:B------:R-:W-:Y:S01]  /*1130*/  ULDC UR4, c[0x0][0x28c] ;  /* 0x0000a30000047ab9 */ /* 0x000fe20000000800 */
[----:B------:R-:W-:Y:S01]  /*1140*/  LOP3.LUT R157, R19, 0x1, RZ, 0xfc, !PT ;  /* 0x00000001139d7812 */ /* 0x000fe200078efcff */
[----:B------:R-:W-:Y:S01]  /*1150*/  UIADD3 UR4, UR4, 0x7f, URZ ;  /* 0x0000007f04047890 */ /* 0x000fe2000fffe03f */
[----:B------:R-:W-:Y:S01]  /*1160*/  UMOV UR38, URZ ;  /* 0x0000003f00267c82 */ /* 0x000fe20008000000 */
[----:B------:R-:W-:Y:S02]  /*1170*/  UMOV UR39, URZ ;  /* 0x0000003f00277c82 */ /* 0x000fe40008000000 */
[----:B------:R-:W-:-:S04]  /*1180*/  USHF.R.S32.HI UR5, URZ, 0x1f, UR4 ;  /* 0x0000001f3f057899 */ /* 0x000fc80008011404 */
[----:B------:R-:W-:-:S04]  /*1190*/  ULEA.HI UR5, UR5, UR4, URZ, 0x7 ;  /* 0x0000000405057291 */ /* 0x000fc8000f8f383f */
[----:B------:R-:W-:-:S12]  /*11a0*/  USHF.R.S32.HI UR40, URZ, 0x7, UR5 ;  /* 0x000000073f287899 */ /* 0x000fd80008011405 */
.L_x_292:
[----:B------:R-:W-:Y:S01]  /*11b0*/  LOP3.LUT R0, R18, 0x80, RZ, 0xc0, !PT ;  /* 0x0000008012007812 */ /* 0x000fe200078ec0ff */
[----:B--2---:R-:W2:Y:S01]  /*11c0*/  S2UR UR7, SR_CgaCtaId ;  /* 0x00000000000779c3 */ /* 0x004ea20000008800 */
[----:B------:R-:W-:Y:S02]  /*11d0*/  UMOV UR6, 0x400 ;  /* 0x0000040000067882 */ /* 0x000fe40000000000 */
[----:B------:R-:W-:-:S06]  /*11e0*/  SHF.R.U32.HI R0, RZ, 0x7, R0 ;  /* 0x00000007ff007819 */ /* 0x000fcc0000011600 */
[----:B---3--:R-:W3:Y:S01]  /*11f0*/  SHFL.IDX PT, R0, R0, RZ, 0x1f ;  /* 0x00001fff00007589 */ /* 0x008ee200000e0000 */
[----:B--2---:R-:W-:Y:S01]  /*1200*/  ULEA UR6, UR7, UR6, 0x18 ;  /* 0x0000000607067291 */ /* 0x004fe2000f8ec03f */
[----:B---3--:R-:W-:-:S13]  /*1210*/  R2UR UR4, R0 ;  /* 0x00000000000472ca */ /* 0x008fda00000e0000 */
[----:B------:R-:W-:-:S04]  /*1220*/  ULEA.HI UR5, UR4, UR4, URZ, 0x1 ;  /* 0x0000000404057291 */ /* 0x000fc8000f8f083f */
[----:B------:R-:W-:-:S04]  /*1230*/  ULOP3.LUT UR5, UR5, 0x7fffe, URZ, 0xc0, !UPT ;  /* 0x0007fffe05057892 */ /* 0x000fc8000f8ec03f */
[----:B------:R-:W-:-:S03]  /*1240*/  UIADD3 UR5, UR4, -UR5, URZ ;  /* 0x8000000504057290 */ /* 0x000fc6000fffe03f */
[----:B------:R-:W-:Y:S01]  /*1250*/  ULDC UR4, c[0x0][0x28c] ;  /* 0x0000a30000047ab9 */ /* 0x000fe20000000800 */
[----:B------:R-:W-:Y:S01]  /*1260*/  ULEA UR5, UR5, UR6, 0xd ;  /* 0x0000000605057291 */ /* 0x000fe2000f8e683f */
[----:B------:R-:W-:-:S03]  /*1270*/  ISETP.LT.AND P0, PT, RZ, UR4, PT ;  /* 0x00000004ff007c0c */ /* 0x000fc6000bf01270 */
[----:B------:R-:W-:-:S04]  /*1280*/  UIADD3 UR5, UR5, 0x100, URZ ;  /* 0x0000010005057890 */ /* 0x000fc8000fffe03f */
[----:B------:R-:W-:-:S04]  /*1290*/  USHF.R.U32.HI UR5, URZ, 0x4, UR5 ;  /* 0x000000043f057899 */ /* 0x000fc80008011605 */
[----:B------:R-:W-:Y:S02]  /*12a0*/  ULOP3.LUT UR41, UR5, 0x3fff, URZ, 0xc0, !UPT ;  /* 0x00003fff05297892 */ /* 0x000fe4000f8ec03f */
[----:B-1----:R-:W-:Y:S10]  /*12b0*/  @P0 BRA `(.L_x_17) ;  /* 0x0000000000400947 */ /* 0x002ff40003800000 */
[----:B------:R-:W-:Y:S01]  /*12c0*/  MOV R0, 0x0 ;  /* 0x0000000000007802 */ /* 0x000fe20000000f00 */
[----:B------:R-:W-:Y:S01]  /*12d0*/  ULDC.64 UR4, c[0x4][0x68] ;  /* 0x01001a0000047ab9 */ /* 0x000fe20000000a00 */
[----:B------:R-:W-:Y:S01]  /*12e0*/  ULDC.64 UR6, c[0x4][0x8] ;  /* 0x0100020000067ab9 */ /* 0x000fe20000000a00 */
[----:B01----:R-:W-:Y:S01]  /*12f0*/  IMAD.U32 R4, RZ, RZ, UR4 ;  /* 0x00000004ff047e24 */ /* 0x003fe2000f8e00ff */
[----:B------:R0:W1:Y:S01]  /*1300*/  LDC.64 R14, c[0x4][R0] ;  /* 0x01000000000e7b82 */ /* 0x0000620000000a00 */
[----:B------:R-:W-:Y:S01]  /*1310*/  IMAD.U32 R5, RZ, RZ, UR5 ;  /* 0x00000005ff057e24 */ /* 0x000fe2000f8e00ff */
[----:B------:R-:W-:Y:S01]  /*1320*/  ULDC.64 UR4, c[0x4][0x70] ;  /* 0x01001c0000047ab9 */ /* 0x000fe20000000a00 */
[----:B------:R-:W-:Y:S02]  /*1330*/  IMAD.U32 R10, RZ, RZ, UR6 ;  /* 0x00000006ff0a7e24 */ /* 0x000fe4000f8e00ff */
[----:B------:R-:W-:Y:S02]  /*1340*/  IMAD.U32 R6, RZ, RZ, UR4 ;  /* 0x00000004ff067e24 */ /* 0x000fe4000f8e00ff */
[----:B------:R-:W-:-:S02]  /*1350*/  IMAD.U32 R7, RZ, RZ, UR5 ;  /* 0x00000005ff077e24 */ /* 0x000fc4000f8e00ff */
[----:B------:R-:W-:Y:S02]  /*1360*/  IMAD.U32 R11, RZ, RZ, UR7 ;  /* 0x00000007ff0b7e24 */ /* 0x000fe4000f8e00ff */
[----:B------:R-:W-:Y:S02]  /*1370*/  IMAD.MOV.U32 R8, RZ, RZ, 0x1e1 ;  /* 0x000001e1ff087424 */ /* 0x000fe400078e00ff */
[----:B------:R-:W-:Y:S02]  /*1380*/  IMAD.MOV.U32 R12, RZ, RZ, 0x1 ;  /* 0x00000001ff0c7424 */ /* 0x000fe400078e00ff */
[----:B0-----:R-:W-:-:S07]  /*1390*/  IMAD.MOV.U32 R13, RZ, RZ, RZ ;  /* 0x000000ffff0d7224 */ /* 0x001fce00078e00ff */
[----:B------:R-:W-:-:S07]  /*13a0*/  LEPC R20, `(.L_x_17) ;  /* 0x000000001014794e */ /* 0x000fce0000000000 */
[----:B-1---5:R-:W-:Y:S05]  /*13b0*/  CALL.ABS.NOINC R14 ;  /* 0x000000000e007343 */ /* 0x022fea0003c00000 */
.L_x_17:
[----:B------:R-:W-:-:S13]  /*13c0*/  ISETP.NE.AND P0, PT, R157, 0x3, PT ;  /* 0x000000039d00780c */ /* 0x000fda0003f05270 */
[----:B------:R-:W-:Y:S05]  /*13d0*/  @!P0 BRA `(.L_x_18) ;  /* 0x0000000000048947 */ /* 0x000fea0003800000 */
[----:B------:R-:W-:Y:S01]  /*13e0*/  BPT.TRAP 0x1 ;  /* 0x000000040000795c */ /* 0x000fe20000300000 */
.L_x_18:
[----:B------:R-:W2:Y:S01]  /*13f0*/  S2UR UR5, SR_CgaCtaId ;  /* 0x00000000000579c3 */ /* 0x000ea20000008800 */
[----:B------:R-:W-:Y:S01]  /*1400*/  UMOV UR4, 0x400 ;  /* 0x0000040000047882 */ /* 0x000fe20000000000 */
[----:B------:R-:W-:Y:S02]  /*1410*/  IMAD.U32 R0, RZ, RZ, UR38 ;  /* 0x00000026ff007e24 */ /* 0x000fe4000f8e00ff */
[----:B------:R-:W-:-:S03]  /*1420*/  IMAD.U32 R3, RZ, RZ, UR39 ;  /* 0x00000027ff037e24 */ /* 0x000fc6000f8e00ff */
[----:B------:R-:W-:Y:S01]  /*1430*/  SHF.L.U32 R0, R0, 0x1f, RZ ;  /* 0x0000001f00007819 */ /* 0x000fe200000006ff */
[----:B--2---:R-:W-:-:S06]  /*1440*/  ULEA UR4, UR5, UR4, 0x18 ;  /* 0x0000000405047291 */ /* 0x004fcc000f8ec03f */
[----:B------:R-:W-:-:S04]  /*1450*/  IMAD.U32 R6, RZ, RZ, UR4 ;  /* 0x00000004ff067e24 */ /* 0x000fc8000f8e00ff */
[----:B------:R-:W-:-:S04]  /*1460*/  IMAD R3, R3, 0x8, R6 ;  /* 0x0000000803037824 */ /* 0x000fc800078e0206 */
[----:B------:R2:W3:Y:S01]  /*1470*/  SYNCS.PHASECHK.TRANS64.TRYWAIT P1, [R3+URZ], R0 ;  /* 0x00000000030075a7 */ /* 0x0004e2000802017f */
[----:B------:R-:W-:Y:S05]  /*1480*/  @!P0 BRA `(.L_x_19) ;  /* 0x0000000000048947 */ /* 0x000fea0003800000 */
[----:B------:R-:W-:Y:S01]  /*1490*/  BPT.TRAP 0x1 ;  /* 0x000000040000795c */ /* 0x000fe20000300000 */
.L_x_19:
[----:B---3--:R-:W-:Y:S05]  /*14a0*/  @P1 BRA `(.L_x_20) ;  /* 0x0000000000081947 */ /* 0x008fea0003800000 */
[----:B------:R-:W3:Y:S02]  /*14b0*/  SYNCS.PHASECHK.TRANS64.TRYWAIT P1, [R3+URZ], R0 ;  /* 0x00000000030075a7 */ /* 0x000ee4000802017f */
[----:B---3--:R-:W-:Y:S05]  /*14c0*/  @!P1 BRA `(.L_x_21) ;  /* 0x000000a800349947 */ /* 0x008fea0003800000 */
.L_x_20:
[----:B------:R-:W-:-:S04]  /*14d0*/  UISETP.LT.AND UP0, UPT, UR40, 0x1, UPT ;  /* 0x000000012800788c */ /* 0x000fc8000bf01270 */
[----:B------:R-:W-:-:S06]  /*14e0*/  USEL UR4, UR40, 0x1, UP0 ;  /* 0x0000000128047887 */ /* 0x000fcc0008000000 */
[----:B--23--:R-:W-:Y:S01]  /*14f0*/  IMAD.U32 R0, RZ, RZ, UR4 ;  /* 0x00000004ff007e24 */ /* 0x00cfe2000f8e00ff */
[----:B------:R-:W-:Y:S05]  /*1500*/  WARPSYNC.ALL ;  /* 0x0000000000007948 */ /* 0x000fea0003800000 */
[----:B------:R-:W-:-:S04]  /*1510*/  IADD3 R0, -R0, UR40, RZ ;  /* 0x0000002800007c10 */ /* 0x000fc8000fffe1ff */
[----:B------:R-:W-:Y:S02]  /*1520*/  ISETP.GE.AND P1, PT, R0, 0x1, PT ;  /* 0x000000010000780c */ /* 0x000fe40003f26270 */
[----:B------:R-:W-:Y:S01]  /*1530*/  R2UR UR4, R6 ;  /* 0x00000000060472ca */ /* 0x000fe200000e0000 */
[----:B------:R-:W-:Y:S01]  /*1540*/  WARPGROUP.ARRIVE ;  /* 0x00000000000079c5 */ /* 0x000fe20000000000 */
[----:B------:R-:W-:Y:S01]  /*1550*/  UMOV UR9, 0x40000040 ;  /* 0x4000004000097882 */ /* 0x000fe20000000000 */
[----:B------:R-:W-:-:S10]  /*1560*/  UMOV UR11, 0x40000040 ;  /* 0x40000040000b7882 */ /* 0x000fd40000000000 */
[----:B------:R-:W-:-:S04]  /*1570*/  UIADD3 UR4, UR4, 0x28100, URZ ;  /* 0x0002810004047890 */ /* 0x000fc8000fffe03f */
[----:B------:R-:W-:-:S04]  /*1580*/  USHF.R.U32.HI UR4, URZ, 0x4, UR4 ;  /* 0x000000043f047899 */ /* 0x000fc80008011604 */
[----:B------:R-:W-:Y:S02]  /*1590*/  ULOP3.LUT UR5, UR4, 0x3fff, URZ, 0xc0, !UPT ;  /* 0x00003fff04057892 */ /* 0x000fe4000f8ec03f */
[----:B------:R-:W-:Y:S02]  /*15a0*/  ULOP3.LUT UR4, UR41, 0x10000, URZ, 0xfc, !UPT ;  /* 0x0001000029047892 */ /* 0x000fe4000f8efc3f */
[----:B------:R-:W-:Y:S02]  /*15b0*/  ULOP3.LUT UR5, UR5, 0x10000, URZ, 0xfc, !UPT ;  /* 0x0001000005057892 */ /* 0x000fe4000f8efc3f */
[----:B------:R-:W-:Y:S02]  /*15c0*/  ULEA UR6, UR39, UR4, 0xb ;  /* 0x0000000427067291 */ /* 0x000fe4000f8e583f */
[----:B------:R-:W-:-:S05]  /*15d0*/  ULEA UR7, UR39, UR5, 0xc ;  /* 0x0000000527077291 */ /* 0x000fca000f8e603f */
[----:B------:R-:W-:Y:S02]  /*15e0*/  UMOV UR8, UR6 ;  /* 0x0000000600087c82 */ /* 0x000fe40008000000 */
[----:B------:R-:W-:Y:S02]  /*15f0*/  UMOV UR10, UR7 ;  /* 0x00000007000a7c82 */ /* 0x000fe40008000000 */
[----:B------:R-:W-:Y:S01]  /*1600*/  HGMMA.64x256x16.F32.BF16 R24, gdesc[UR8], RZ, !UPT, gsb0 ;  /* 0x03e00000081879f0 */ /* 0x000fe2000c0018ff */
[----:B------:R-:W-:Y:S02]  /*1610*/  UIADD3 UR8, UR6, 0x2, URZ ;  /* 0x0000000206087890 */ /* 0x000fe4000fffe03f */
[----:B------:R-:W-:Y:S01]  /*1620*/  UIADD3 UR10, UR7, 0x2, URZ ;  /* 0x00000002070a7890 */ /* 0x000fe2000fffe03f */
[----:B------:R-:W-:Y:S01]  /*1630*/  UMOV UR9, 0x40000040 ;  /* 0x4000004000097882 */ /* 0x000fe20000000000 */
[----:B------:R-:W-:Y:S01]  /*1640*/  UMOV UR11, 0x40000040 ;  /* 0x40000040000b7882 */ /* 0x000fe20000000000 */
[----:B------:R-:W-:-:S02]  /*1650*/  WARPGROUP.DEPBAR.LE gsb0, 0x0 ;  /* 0x00008000000079c5 */ /* 0x000fc40000010000 */
[----:B------:R-:W-:-:S15]  /*1660*/  WARPGROUP.ARRIVE ;  /* 0x00000000000079c5 */ /* 0x000fde0000000000 */
[----:B------:R-:W-:-:S05]  /*1670*/  NOP ;  /* 0x0000000000007918 */ /* 0x000fca0000000000 */
[----:B------:R-:W-:Y:S01]  /*1680*/  HGMMA.64x256x16.F32.BF16 R24, gdesc[UR8], R24, gsb0 ;  /* 0x03e00000081879f0 */ /* 0x000fe20008001818 */
[----:B------:R-:W-:Y:S02]  /*1690*/  UIADD3 UR8, UR6, 0x4, URZ ;  /* 0x0000000406087890 */ /* 0x000fe4000fffe03f */
[----:B------:R-:W-:Y:S01]  /*16a0*/  UIADD3 UR10, UR7, 0x4, URZ ;  /* 0x00000004070a7890 */ /* 0x000fe2000fffe03f */
[----:B------:R-:W-:Y:S01]  /*16b0*/  UMOV UR9, 0x40000040 ;  /* 0x4000004000097882 */ /* 0x000fe20000000000 */
[----:B------:R-:W-:Y:S01]  /*16c0*/  UMOV UR11, 0x40000040 ;  /* 0x40000040000b7882 */ /* 0x000fe20000000000 */
[----:B------:R-:W-:Y:S02]  /*16d0*/  WARPGROUP.DEPBAR.LE gsb0, 0x0 ;  /* 0x00008000000079c5 */ /* 0x000fe40000010000 */
        /* <DEDUP_REMOVED lines=42> */
[----:B------:R-:W-:Y:S03]  /*1980*/  HGMMA.64x256x16.F32.BF16 R24, gdesc[UR8], R24, gsb0 ;  /* 0x03e00000081879f0 */ /* 0x000fe60008001818 */
[----:B------:R-:W-:Y:S02]  /*1990*/  WARPGROUP.DEPBAR.LE gsb0, 0x0 ;  /* 0x00008000000079c5 */ /* 0x000fe40000010000 */
[----:B------:R-:W-:Y:S05]  /*19a0*/  @!P1 BRA `(.L_x_22) ;  /* 0x0000000400b09947 */ /* 0x000fea0003800000 */
[----:B------:R-:W-:Y:S02]  /*19b0*/  UIADD3 UR6, UR39, 0x1, URZ ;  /* 0x0000000127067890 */ /* 0x000fe4000fffe03f */
[----:B------:R-:W-:Y:S02]  /*19c0*/  IMAD.U32 R3, RZ, RZ, UR39 ;  /* 0x00000027ff037e24 */ /* 0x000fe4000f8e00ff */
[----:B------:R-:W-:-:S04]  /*19d0*/  UISETP.NE.AND UP0, UPT, UR6, 0x5, UPT ;  /* 0x000000050600788c */ /* 0x000fc8000bf05270 */
[----:B------:R-:W-:Y:S02]  /*19e0*/  USEL UR7, URZ, 0x1, UP0 ;  /* 0x000000013f077887 */ /* 0x000fe40008000000 */
[----:B------:R-:W-:Y:S02]  /*19f0*/  USEL UR6, UR6, URZ, UP0 ;  /* 0x0000003f06067287 */ /* 0x000fe40008000000 */
[----:B------:R-:W-:-:S06]  /*1a00*/  ULOP3.LUT UR7, UR38, UR7, URZ, 0x3c, !UPT ;  /* 0x0000000726077292 */ /* 0x000fcc000f8e3c3f */
[----:B------:R-:W-:-:S07]  /*1a10*/  IMAD.U32 R7, RZ, RZ, UR7 ;  /* 0x00000007ff077e24 */ /* 0x000fce000f8e00ff */
.L_x_29:
[----:B------:R-:W-:Y:S05]  /*1a20*/  @!P0 BRA `(.L_x_23) ;  /* 0x0000000000048947 */ /* 0x000fea0003800000 */
[----:B------:R-:W-:Y:S01]  /*1a30*/  BPT.TRAP 0x1 ;  /* 0x000000040000795c */ /* 0x000fe20000300000 */
.L_x_23:
[----:B------:R-:W2:Y:S01]  /*1a40*/  S2UR UR8, SR_CgaCtaId ;  /* 0x00000000000879c3 */ /* 0x000ea20000008800 */
[----:B------:R-:W-:Y:S01]  /*1a50*/  UMOV UR7, 0x400 ;  /* 0x0000040000077882 */ /* 0x000fe20000000000 */
[----:B01----:R-:W-:Y:S01]  /*1a60*/  IMAD.U32 R5, RZ, RZ, UR6 ;  /* 0x00000006ff057e24 */ /* 0x003fe2000f8e00ff */
[----:B------:R-:W-:Y:S01]  /*1a70*/  SHF.L.U32 R4, R7, 0x1f, RZ ;  /* 0x0000001f07047819 */ /* 0x000fe200000006ff */
[----:B--2---:R-:W-:-:S06]  /*1a80*/  ULEA UR7, UR8, UR7, 0x18 ;  /* 0x0000000708077291 */ /* 0x004fcc000f8ec03f */
[----:B------:R-:W-:-:S04]  /*1a90*/  IMAD.U32 R6, RZ, RZ, UR7 ;  /* 0x00000007ff067e24 */ /* 0x000fc8000f8e00ff */
[----:B------:R-:W-:-:S04]  /*1aa0*/  IMAD R5, R5, 0x8, R6 ;  /* 0x0000000805057824 */ /* 0x000fc800078e0206 */
[----:B------:R0:W1:Y:S01]  /*1ab0*/  SYNCS.PHASECHK.TRANS64.TRYWAIT P1, [R5+URZ], R4 ;  /* 0x00000004050075a7 */ /* 0x000062000802017f */
[----:B------:R-:W-:Y:S05]  /*1ac0*/  @!P0 BRA `(.L_x_24) ;  /* 0x0000000000048947 */ /* 0x000fea0003800000 */
[----:B------:R-:W-:Y:S01]  /*1ad0*/  BPT.TRAP 0x1 ;  /* 0x000000040000795c */ /* 0x000fe20000300000 */
.L_x_24:
[----:B-1----:R-:W-:Y:S05]  /*1ae0*/  @P1 BRA `(.L_x_25) ;  /* 0x0000000000081947 */ /* 0x002fea0003800000 */
[----:B------:R-:W1:Y:S02]  /*1af0*/  SYNCS.PHASECHK.TRANS64.TRYWAIT P1, [R5+URZ], R4 ;  /* 0x00000004050075a7 */ /* 0x000e64000802017f */
[----:B-1----:R-:W-:Y:S05]  /*1b00*/  @!P1 BRA `(.L_x_26) ;  /* 0x000000a000b89947 */ /* 0x002fea0003800000 */
.L_x_25:
[----:B------:R-:W-:Y:S01]  /*1b10*/  ULEA UR7, UR6, UR4, 0xb ;  /* 0x0000000406077291 */ /* 0x000fe2000f8e583f */
[----:B------:R-:W-:Y:S01]  /*1b20*/  WARPGROUP.ARRIVE ;  /* 0x00000000000079c5 */ /* 0x000fe20000000000 */
[----:B------:R-:W-:Y:S01]  /*1b30*/  ULEA UR12, UR6, UR5, 0xc ;  /* 0x00000005060c7291 */ /* 0x000fe2000f8e603f */
[----:B------:R-:W-:Y:S01]  /*1b40*/  UMOV UR9, 0x40000040 ;  /* 0x4000004000097882 */ /* 0x000fe20000000000 */
[----:B------:R-:W-:-:S03]  /*1b50*/  UMOV UR11, 0x40000040 ;  /* 0x40000040000b7882 */ /* 0x000fc60000000000 */
[----:B------:R-:W-:Y:S02]  /*1b60*/  UMOV UR8, UR7 ;  /* 0x0000000700087c82 */ /* 0x000fe40008000000 */
[----:B------:R-:W-:Y:S02]  /*1b70*/  UMOV UR10, UR12 ;  /* 0x0000000c000a7c82 */ /* 0x000fe40008000000 */
[----:B------:R-:W-:Y:S01]  /*1b80*/  HGMMA.64x256x16.F32.BF16 R24, gdesc[UR8], R24, gsb0 ;  /* 0x03e00000081879f0 */ /* 0x000fe20008001818 */
        /* <DEDUP_REMOVED lines=58> */
[----:B------:R-:W-:Y:S01]  /*1f30*/  BPT.TRAP 0x1 ;  /* 0x000000040000795c */ /* 0x000fe20000300000 */
.L_x_27:
[----:B------:R-:W-:-:S13]  /*1f40*/  ISETP.NE.AND P1, PT, R156, RZ, PT ;  /* 0x000000ff9c00720c */ /* 0x000fda0003f25270 */
[----:B01----:R-:W-:-:S04]  /*1f50*/  @P1 IMAD R4, R3, 0x8, R6 ;  /* 0x0000000803041824 */ /* 0x003fc800078e0206 */
[----:B------:R-:W-:-:S05]  /*1f60*/  @P1 VIADD R5, R4, 0x28 ;  /* 0x0000002804051836 */ /* 0x000fca0000000000 */
[----:B------:R-:W-:-:S04]  /*1f70*/  @P1 PRMT R5, R22, 0x654, R5 ;  /* 0x0000065416051816 */ /* 0x000fc80000000005 */
[----:B------:R0:W-:Y:S01]  /*1f80*/  @P1 SYNCS.ARRIVE.TRANS64.RED.A1T0 RZ, [R5+URZ], RZ ;  /* 0x000000ff05ff19a7 */ /* 0x0001e2000810043f */
[----:B------:R-:W-:-:S13]  /*1f90*/  ISETP.GT.U32.AND P1, PT, R19, 0x1, PT ;  /* 0x000000011300780c */ /* 0x000fda0003f24070 */
[----:B0-----:R-:W-:Y:S05]  /*1fa0*/  @P1 BRA `(.L_x_28) ;  /* 0x0000000000041947 */ /* 0x001fea0003800000 */
[----:B------:R-:W-:Y:S01]  /*1fb0*/  BPT.TRAP 0x1 ;  /* 0x000000040000795c */ /* 0x000fe20000300000 */
.L_x_28:
[----:B------:R-:W-:Y:S01]  /*1fc0*/  UIADD3 UR6, UR6, 0x1, URZ ;  /* 0x0000000106067890 */ /* 0x000fe2000fffe03f */
[C---:B------:R-:W-:Y:S01]  /*1fd0*/  ISETP.GT.AND P2, PT, R0.reuse, 0x1, PT ;  /* 0x000000010000780c */ /* 0x040fe20003f44270 */
[----:B------:R-:W-:Y:S02]  /*1fe0*/  VIADD R3, R3, 0x1 ;  /* 0x0000000103037836 */ /* 0x000fe40000000000 */
[----:B------:R-:W-:Y:S01]  /*1ff0*/  UISETP.NE.AND UP0, UPT, UR6, 0x5, UPT ;  /* 0x000000050600788c */ /* 0x000fe2000bf05270 */
[----:B------:R-:W-:Y:S02]  /*2000*/  VIADD R0, R0, 0xffffffff ;  /* 0xffffffff00007836 */ /* 0x000fe40000000000 */
[C---:B------:R-:W-:Y:S01]  /*2010*/  ISETP.NE.AND P1, PT, R3.reuse, 0x5, PT ;  /* 0x000000050300780c */ /* 0x040fe20003f25270 */
[----:B------:R-:W-:Y:S02]  /*2020*/  USEL UR7, URZ, 0x1, UP0 ;  /* 0x000000013f077887 */ /* 0x000fe40008000000 */
[----:B------:R-:W-:Y:S01]  /*2030*/  USEL UR6, UR6, URZ, UP0 ;  /* 0x0000003f06067287 */ /* 0x000fe20008000000 */
[----:B------:R-:W-:-:S03]  /*2040*/  SEL R3, R3, RZ, P1 ;  /* 0x000000ff03037207 */ /* 0x000fc60000800000 */
[----:B------:R-:W-:Y:S01]  /*2050*/  LOP3.LUT R7, R7, UR7, RZ, 0x3c, !PT ;  /* 0x0000000707077c12 */ /* 0x000fe2000f8e3cff */
[----:B------:R-:W-:Y:S07]  /*2060*/  @P2 BRA `(.L_x_29) ;  /* 0xfffffff8006c2947 */ /* 0x000fee000383ffff */
.L_x_22:
[----:B------:R-:W2:Y:S02]  /*2070*/  LDC R0, c[0x0][0x28c] ;  /* 0x0000a300ff007b82 */ /* 0x000ea40000000800 */
[----:B--2---:R-:W-:-:S13]  /*2080*/  ISETP.GE.AND P1, PT, R0, 0x1, PT ;  /* 0x000000010000780c */ /* 0x004fda0003f26270 */
[----:B------:R-:W-:Y:S05]  /*2090*/  @!P1 BRA `(.L_x_30) ;  /* 0x0000000000509947 */ /* 0x000fea0003800000 */
[----:B------:R-:W-:Y:S05]  /*20a0*/  @!P0 BRA `(.L_x_31) ;  /* 0x0000000000048947 */ /* 0x000fea0003800000 */
[----:B------:R-:W-:Y:S01]  /*20b0*/  BPT.TRAP 0x1 ;  /* 0x000000040000795c */ /* 0x000fe20000300000 */
.L_x_31:
[----:B------:R-:W-:Y:S01]  /*20c0*/  ISETP.NE.AND P1, PT, R156, RZ, PT ;  /* 0x000000ff9c00720c */ /* 0x000fe20003f25270 */
[----:B------:R-:W-:Y:S01]  /*20d0*/  BSSY B0, `(.L_x_32) ;  /* 0x000000e000007945 */ /* 0x000fe20003800000 */
[----:B------:R-:W-:-:S11]  /*20e0*/  ISETP.GT.U32.AND P0, PT, R19, 0x1, PT ;  /* 0x000000011300780c */ /* 0x000fd60003f04070 */
[----:B------:R-:W-:Y:S05]  /*20f0*/  @!P1 BRA `(.L_x_33) ;  /* 0x00000000002c9947 */ /* 0x000fea0003800000 */
[----:B------:R-:W-:-:S04]  /*2100*/  UISETP.LT.AND UP0, UPT, UR40, 0x1, UPT ;  /* 0x000000012800788c */ /* 0x000fc8000bf01270 */
[----:B------:R-:W-:-:S04]  /*2110*/  USEL UR6, UR40, 0x1, UP0 ;  /* 0x0000000128067887 */ /* 0x000fc80008000000 */
[----:B------:R-:W-:-:S04]  /*2120*/  UIADD3 UR6, UR39, UR40, -UR6 ;  /* 0x0000002827067290 */ /* 0x000fc8000fffe806 */
[----:B------:R-:W-:-:S04]  /*2130*/  UIMAD.WIDE.U32 UR4, UR6, -0x33333333, URZ ;  /* 0xcccccccd060478a5 */ /* 0x000fc8000f8e003f */
[----:B------:R-:W-:-:S04]  /*2140*/  USHF.R.U32.HI UR4, URZ, 0x2, UR5 ;  /* 0x000000023f047899 */ /* 0x000fc80008011605 */
[----:B------:R-:W-:-:S06]  /*2150*/  UIMAD UR6, UR4, -0x5, UR6 ;  /* 0xfffffffb040678a4 */ /* 0x000fcc000f8e0206 */
[----:B------:R-:W-:-:S04]  /*2160*/  IMAD.U32 R3, RZ, RZ, UR6 ;  /* 0x00000006ff037e24 */ /* 0x000fc8000f8e00ff */
[----:B------:R-:W-:-:S04]  /*2170*/  IMAD R0, R3, 0x8, R6 ;  /* 0x0000000803007824 */ /* 0x000fc800078e0206 */
[----:B------:R-:W-:-:S05]  /*2180*/  VIADD R3, R0, 0x28 ;  /* 0x0000002800037836 */ /* 0x000fca0000000000 */
[----:B------:R-:W-:-:S04]  /*2190*/  PRMT R3, R22, 0x654, R3 ;  /* 0x0000065416037816 */ /* 0x000fc80000000003 */
[----:B------:R2:W-:Y:S03]  /*21a0*/  SYNCS.ARRIVE.TRANS64.RED.A1T0 RZ, [R3+URZ], RZ ;  /* 0x000000ff03ff79a7 */ /* 0x0005e6000810043f */
.L_x_33:
[----:B------:R-:W-:Y:S05]  /*21b0*/  BSYNC B0 ;  /* 0x0000000000007941 */ /* 0x000fea0003800000 */
.L_x_32:
[----:B------:R-:W-:Y:S05]  /*21c0*/  @P0 BRA `(.L_x_30) ;  /* 0x0000000000040947 */ /* 0x000fea0003800000 */
[----:B------:R-:W-:Y:S01]  /*21d0*/  BPT.TRAP 0x1 ;  /* 0x000000040000795c */ /* 0x000fe20000300000 */
.L_x_30:
[----:B------:R-:W3:Y:S01]  /*21e0*/  LDC R7, c[0x0][0x288] ;  /* 0x0000a200ff077b82 */ /* 0x000ee20000000800 */
[--C-:B------:R-:W-:Y:S01]  /*21f0*/  SHF.R.U32.HI R0, RZ, 0x2, R18.reuse ;  /* 0x00000002ff007819 */ /* 0x100fe20000011612 */
[----:B------:R-:W-:Y:S01]  /*2200*/  UIADD3 UR39, UR40, UR39, URZ ;  /* 0x0000002728277290 */ /* 0x000fe2000fffe03f */
[----:B01----:R-:W-:Y:S01]  /*2210*/  LOP3.LUT R4, R18, 0x60, RZ, 0xc0, !PT ;  /* 0x0000006012047812 */ /* 0x003fe200078ec0ff */
[----:B------:R-:W-:Y:S01]  /*2220*/  ULDC UR7, c[0x0][0x284] ;  /* 0x0000a10000077ab9 */ /* 0x000fe20000000800 */
[----:B------:R-:W-:Y:S01]  /*2230*/  SHF.R.U32.HI R5, RZ, 0x7, R18 ;  /* 0x00000007ff057819 */ /* 0x000fe20000011612 */
[----:B------:R-:W-:Y:S01]  /*2240*/  UISETP.GT.U32.AND UP0, UPT, UR39, 0x4, UPT ;  /* 0x000000042700788c */ /* 0x000fe2000bf04070 */
[----:B--2---:R-:W-:Y:S01]  /*2250*/  LOP3.LUT R3, R0, 0x7, RZ, 0xc0, !PT ;  /* 0x0000000700037812 */ /* 0x004fe200078ec0ff */
[----:B------:R-:W-:Y:S01]  /*2260*/  UISETP.GE.U32.AND UP1, UPT, UR40, 0x5, UPT ;  /* 0x000000052800788c */ /* 0x000fe2000bf26070 */
[----:B------:R-:W-:Y:S01]  /*2270*/  SHF.R.U32.HI R10, RZ, 0x1, R4 ;  /* 0x00000001ff0a7819 */ /* 0x000fe20000011604 */
[----:B------:R-:W-:Y:S01]  /*2280*/  IMAD.SHL.U32 R4, R18, 0x2, RZ ;  /* 0x0000000212047824 */ /* 0x000fe200078e00ff */
[----:B------:R-:W-:Y:S01]  /*2290*/  LOP3.LUT R0, R5, 0x1, RZ, 0xc0, !PT ;  /* 0x0000000105007812 */ /* 0x000fe200078ec0ff */
[----:B------:R-:W-:Y:S01]  /*22a0*/  UISETP.LT.U32.AND UP0, UPT, UR40, 0x5, UP0 ;  /* 0x000000052800788c */ /* 0x000fe20008701070 */
[----:B------:R-:W-:Y:S01]  /*22b0*/  IADD3 R5, RZ, -R10, -R3 ;  /* 0x8000000aff057210 */ /* 0x000fe20007ffe803 */
[----:B------:R-:W-:Y:S01]  /*22c0*/  ULDC.64 UR8, c[0x0][0x5d0] ;  /* 0x0001740000087ab9 */ /* 0x000fe20000000a00 */
[----:B------:R-:W-:Y:S01]  /*22d0*/  LOP3.LUT R9, R4, 0x6, RZ, 0xc0, !PT ;  /* 0x0000000604097812 */ /* 0x000fe200078ec0ff */
[C---:B------:R-:W-:Y:S01]  /*22e0*/  IMAD.SHL.U32 R6, R0.reuse, 0x40, RZ ;  /* 0x0000004000067824 */ /* 0x040fe200078e00ff */
[----:B------:R-:W-:Y:S01]  /*22f0*/  SHF.R.S32.HI R21, RZ, 0x1f, R23 ;  /* 0x0000001fff157819 */ /* 0x000fe20000011417 */
[----:B------:R-:W-:Y:S01]  /*2300*/  IMAD R11, R0, -0x40, R5 ;  /* 0xffffffc0000b7824 */ /* 0x000fe200078e0205 */
[----:B------:R-:W-:Y:S01]  /*2310*/  LOP3.LUT R0, R18, 0x3, RZ, 0xc0, !PT ;  /* 0x0000000312007812 */ /* 0x000fe200078ec0ff */
[----:B------:R-:W-:Y:S01]  /*2320*/  UIMAD.WIDE.U32 UR4, UR39, -0x33333333, URZ ;  /* 0xcccccccd270478a5 */ /* 0x000fe2000f8e003f */
[----:B------:R-:W-:Y:S01]  /*2330*/  PRMT R8, R9, 0x6540, R152 ;  /* 0x0000654009087816 */ /* 0x000fe20000000098 */
[----:B------:R-:W-:Y:S01]  /*2340*/  IMAD.SHL.U32 R152, R152, 0x100, RZ ;  /* 0x0000010098987824 */ /* 0x000fe200078e00ff */
[----:B------:R-:W-:Y:S01]  /*2350*/  USEL UR6, URZ, 0x1, !UP0 ;  /* 0x000000013f067887 */ /* 0x000fe2000c000000 */
[----:B---3--:R-:W-:Y:S01]  /*2360*/  IMAD R13, R0, -0x2, R7 ;  /* 0xfffffffe000d7824 */ /* 0x008fe200078e0207 */
[----:B------:R-:W-:Y:S01]  /*2370*/  SHF.R.S32.HI R9, RZ, 0x1f, R8 ;  /* 0x0000001fff097819 */ /* 0x000fe20000011408 */
[----:B------:R-:W-:Y:S01]  /*2380*/  IMAD.SHL.U32 R0, R153, 0x80, RZ ;  /* 0x0000008099007824 */ /* 0x000fe200078e00ff */
[----:B------:R-:W-:Y:S01]  /*2390*/  ISETP.GE.AND P0, PT, R152, R7, PT ;  /* 0x000000079800720c */ /* 0x000fe20003f06270 */
[----:B------:R-:W-:Y:S01]  /*23a0*/  IMAD R4, R21, UR8, RZ ;  /* 0x0000000815047c24 */ /* 0x000fe2000f8e02ff */
[----:B------:R-:W-:Y:S01]  /*23b0*/  LOP3.LUT R3, R6, 0x40, R3, 0xe2, !PT ;  /* 0x0000004006037812 */ /* 0x000fe200078ee203 */
[----:B------:R-:W-:Y:S01]  /*23c0*/  USHF.R.U32.HI UR4, URZ, 0x2, UR5 ;  /* 0x000000023f047899 */ /* 0x000fe20008011605 */
[C---:B------:R-:W-:Y:S01]  /*23d0*/  ISETP.GE.OR P0, PT, R0.reuse, UR7, P0 ;  /* 0x0000000700007c0c */ /* 0x040fe20008706670 */
[----:B------:R-:W-:Y:S01]  /*23e0*/  ULOP3.LUT UR38, UR38, UR6, URZ, 0x3c, !UPT ;  /* 0x0000000626267292 */ /* 0x000fe2000f8e3c3f */
[----:B------:R-:W-:Y:S01]  /*23f0*/  IMAD.WIDE R6, R153, 0x80, RZ ;  /* 0x0000008099067825 */ /* 0x000fe200078e02ff */
[----:B------:R-:W-:Y:S01]  /*2400*/  UIMAD UR39, UR4, -0x5, UR39 ;  /* 0xfffffffb042778a4 */ /* 0x000fe2000f8e0227 */
[----:B------:R-:W-:Y:S01]  /*2410*/  IADD3 R0, -R0, UR7, R11 ;  /* 0x0000000700007c10 */ /* 0x000fe2000fffe10b */
[----:B------:R-:W-:Y:S01]  /*2420*/  @UP1 ULOP3.LUT UR38, UR38, 0x1, UR4, 0x78, !UPT ;  /* 0x0000000126261892 */ /* 0x000fe2000f8e7804 */
[C---:B------:R-:W-:Y:S01]  /*2430*/  IMAD R15, R23.reuse, UR9, R4 ;  /* 0x00000009170f7c24 */ /* 0x040fe2000f8e0204 */
[----:B------:R-:W-:Y:S01]  /*2440*/  LOP3.LUT R169, R6, R3, R10, 0xfe, !PT ;  /* 0x0000000306a97212 */ /* 0x000fe200078efe0a */
[----:B------:R-:W-:-:S04]  /*2450*/  IMAD.WIDE.U32 R4, R23, UR8, R8 ;  /* 0x0000000817047c25 */ /* 0x000fc8000f8e0008 */
[----:B------:R-:W-:Y:S02]  /*2460*/  IMAD.IADD R5, R5, 0x1, R15 ;  /* 0x0000000105057824 */ /* 0x000fe400078e020f */
[----:B------:R-:W-:Y:S02]  /*2470*/  IMAD.IADD R3, R13, 0x1, -R152 ;  /* 0x000000010d037824 */ /* 0x000fe400078e0a98 */
[----:B------:R-:W-:Y:S01]  /*2480*/  IMAD.MOV.U32 R153, RZ, RZ, -0x1 ;  /* 0xffffffffff997424 */ /* 0x000fe200078e00ff */
[----:B------:R-:W-:Y:S06]  /*2490*/  @P0 BRA `(.L_x_34) ;  /* 0x0000007800dc0947 */ /* 0x000fec0003800000 */
[----:B------:R-:W0:Y:S01]  /*24a0*/  LDC.64 R10, c[0x0][0x5c8] ;  /* 0x00017200ff0a7b82 */ /* 0x000e220000000a00 */
[----:B-----5:R-:W-:Y:S01]  /*24b0*/  FSETP.NEU.AND P1, PT, R155, RZ, PT ;  /* 0x000000ff9b00720b */ /* 0x020fe20003f2d000 */
[----:B------:R-:W-:Y:S01]  /*24c0*/  BSSY B0, `(.L_x_34) ;  /* 0x00007b4000007945 */ /* 0x000fe20003800000 */
[----:B------:R-:W-:-:S04]  /*24d0*/  ISETP.GT.AND P0, PT, R3, RZ, PT ;  /* 0x000000ff0300720c */ /* 0x000fc80003f04270 */
[----:B------:R-:W-:Y:S01]  /*24e0*/  ISETP.GT.AND P3, PT, R0, RZ, P0 ;  /* 0x000000ff0000720c */ /* 0x000fe20000764270 */
[-C--:B0-----:R-:W-:Y:S02]  /*24f0*/  IMAD R12, R7, R10.reuse, RZ ;  /* 0x0000000a070c7224 */ /* 0x081fe400078e02ff */
[----:B------:R-:W-:-:S04]  /*2500*/  IMAD.WIDE.U32 R160, R169, R10, R4 ;  /* 0x0000000aa9a07225 */ /* 0x000fc800078e0004 */
[----:B------:R-:W-:-:S04]  /*2510*/  IMAD R5, R169, R11, R12 ;  /* 0x0000000ba9057224 */ /* 0x000fc800078e020c */
[----:B------:R-:W-:Y:S01]  /*2520*/  IMAD.IADD R171, R161, 0x1, R5 ;  /* 0x00000001a1ab7824 */ /* 0x000fe200078e0205 */
[----:B------:R-:W-:Y:S06]  /*2530*/  @!P1 BRA `(.L_x_35) ;  /* 0x0000005400989947 */ /* 0x000fec0003800000 */
[----:B------:R-:W0:Y:S01]  /*2540*/  LDC.64 R14, c[0x0][0x5b8] ;  /* 0x00016e00ff0e7b82 */ /* 0x000e220000000a00 */
[----:B------:R-:W-:-:S07]  /*2550*/  ULDC.64 UR4, c[0x0][0x5c0] ;  /* 0x0001700000047ab9 */ /* 0x000fce0000000a00 */
[----:B------:R-:W1:Y:S08]  /*2560*/  LDC.64 R166, c[0x0][0x5b0] ;  /* 0x00016c00ffa67b82 */ /* 0x000e700000000a00 */
[----:B------:R-:W2:Y:S01]  /*2570*/  LDC.64 R12, c[0x0][0x5a8] ;  /* 0x00016a00ff0c7b82 */ /* 0x000ea20000000a00 */
[-C--:B0-----:R-:W-:Y:S02]  /*2580*/  IMAD R4, R21, R14.reuse, RZ ;  /* 0x0000000e15047224 */ /* 0x081fe400078e02ff */
[----:B------:R-:W-:-:S04]  /*2590*/  IMAD.WIDE.U32 R162, R23, R14, R8 ;  /* 0x0000000e17a27225 */ /* 0x000fc800078e0008 */
[----:B------:R-:W-:Y:S02]  /*25a0*/  IMAD R161, R23, R15, R4 ;  /* 0x0000000f17a17224 */ /* 0x000fe400078e0204 */
[-C--:B-1----:R-:W-:Y:S02]  /*25b0*/  IMAD R6, R7, R166.reuse, RZ ;  /* 0x000000a607067224 */ /* 0x082fe400078e02ff */
[----:B------:R-:W-:Y:S02]  /*25c0*/  IMAD.IADD R21, R163, 0x1, R161 ;  /* 0x00000001a3157824 */ /* 0x000fe400078e02a1 */
[----:B------:R-:W-:Y:S02]  /*25d0*/  IMAD.MOV.U32 R20, RZ, RZ, R162 ;  /* 0x000000ffff147224 */ /* 0x000fe400078e00a2 */
[C---:B------:R-:W-:Y:S02]  /*25e0*/  IMAD R165, R169.reuse, R167, R6 ;  /* 0x000000a7a9a57224 */ /* 0x040fe400078e0206 */
[----:B------:R-:W-:-:S04]  /*25f0*/  IMAD.WIDE.U32 R4, R169, R166, R20 ;  /* 0x000000a6a9047225 */ /* 0x000fc800078e0014 */
[----:B------:R-:W-:Y:S01]  /*2600*/  IMAD.IADD R5, R5, 0x1, R165 ;  /* 0x0000000105057824 */ /* 0x000fe200078e02a5 */
[----:B--2---:R-:W-:-:S04]  /*2610*/  LEA R6, P1, R4, R12, 0x1 ;  /* 0x0000000c04067211 */ /* 0x004fc800078208ff */
[----:B------:R-:W-:-:S05]  /*2620*/  LEA.HI.X R7, R4, R13, R5, 0x1, P1 ;  /* 0x0000000d04077211 */ /* 0x000fca00008f0c05 */
[----:B------:R0:W2:Y:S01]  /*2630*/  @P3 LDG.E.LTC128B.U16 R15, desc[UR36][R6.64] ;  /* 0x00000024060f3981 */ /* 0x0000a2000c1e1520 */
[----:B------:R-:W-:Y:S01]  /*2640*/  IMAD.WIDE.U32 R158, R169, R166, R8 ;  /* 0x000000a6a99e7225 */ /* 0x000fe200078e0008 */
[----:B------:R-:W-:Y:S03]  /*2650*/  BSSY B1, `(.L_x_36) ;  /* 0x0000013000017945 */ /* 0x000fe60003800000 */
[----:B------:R-:W-:Y:S02]  /*2660*/  IMAD.IADD R159, R165, 0x1, R159 ;  /* 0x00000001a59f7824 */ /* 0x000fe400078e029f */
[----:B------:R-:W-:-:S04]  /*2670*/  IMAD.WIDE.U32 R158, R23, R14, R158 ;  /* 0x0000000e179e7225 */ /* 0x000fc800078e009e */
[----:B0-----:R-:W-:Y:S01]  /*2680*/  IMAD.IADD R7, R161, 0x1, R159 ;  /* 0x00000001a1077824 */ /* 0x001fe200078e029f */
[----:B------:R-:W-:Y:S02]  /*2690*/  LEA R6, P4, R158, R12, 0x1 ;  /* 0x0000000c9e067211 */ /* 0x000fe400078808ff */
[----:B------:R-:W-:Y:S02]  /*26a0*/  SHF.L.U64.HI R159, R166, 0x3, R167 ;  /* 0x00000003a69f7819 */ /* 0x000fe400000102a7 */
[----:B------:R-:W-:Y:S01]  /*26b0*/  LEA.HI.X R7, R158, R13, R7, 0x1, P4 ;  /* 0x0000000d9e077211 */ /* 0x000fe200020f0c07 */
[----:B------:R-:W-:Y:S02]  /*26c0*/  IMAD.SHL.U32 R158, R166, 0x8, RZ ;  /* 0x00000008a69e7824 */ /* 0x000fe400078e00ff */
[----:B--2---:R-:W-:-:S04]  /*26d0*/  IMAD.U32 R4, R15, 0x10000, RZ ;  /* 0x000100000f047824 */ /* 0x004fc800078e00ff */
[----:B------:R-:W-:Y:S01]  /*26e0*/  FMUL R5, R4, R155 ;  /* 0x0000009b04057220 */ /* 0x000fe20000400000 */
[----:B------:R-:W-:-:S03]  /*26f0*/  LEA R4, P1, R160, UR4, 0x1 ;  /* 0x00000004a0047c11 */ /* 0x000fc6000f8208ff */
[----:B------:R-:W-:Y:S01]  /*2700*/  FFMA R24, R24, R154, R5 ;  /* 0x0000009a18187223 */ /* 0x000fe20000000005 */
[----:B------:R-:W-:Y:S02]  /*2710*/  LEA.HI.X R5, R160, UR5, R171, 0x1, P1 ;  /* 0x00000005a0057c11 */ /* 0x000fe400088f0cab */
[----:B------:R-:W-:Y:S02]  /*2720*/  ISETP.GT.AND P1, PT, R3, 0x1, PT ;  /* 0x000000010300780c */ /* 0x000fe40003f24270 */
[----:B------:R-:W-:Y:S02]  /*2730*/  F2FP.BF16.F32.PACK_AB R24, RZ, R24 ;  /* 0x00000018ff18723e */ /* 0x000fe400000010ff */
[----:B------:R-:W-:-:S03]  /*2740*/  ISETP.GT.AND P2, PT, R0, RZ, P1 ;  /* 0x000000ff0000720c */ /* 0x000fc60000f44270 */
[----:B------:R0:W-:Y:S10]  /*2750*/  @P3 STG.E.U16 desc[UR36][R4.64], R24 ;  /* 0x0000001804003986 */ /* 0x0001f4000c101524 */
[----:B------:R-:W-:Y:S05]  /*2760*/  @!P2 BRA `(.L_x_37) ;  /* 0x000000000004a947 */ /* 0x000fea0003800000 */
[----:B------:R1:W5:Y:S02]  /*2770*/  LDG.E.LTC128B.U16 R15, desc[UR36][R6.64+0x2] ;  /* 0x00000224060f7981 */ /* 0x000364000c1e1520 */
.L_x_37:
[----:B------:R-:W-:Y:S05]  /*2780*/  BSYNC B1 ;  /* 0x0000000000017941 */ /* 0x000fea0003800000 */
.L_x_36:
[----:B-----5:R-:W-:Y:S01]  /*2790*/  IMAD.U32 R20, R15, 0x10000, RZ ;  /* 0x000100000f147824 */ /* 0x020fe200078e00ff */
[----:B------:R-:W-:Y:S01]  /*27a0*/  ISETP.GT.AND P0, PT, R0, 0x8, P0 ;  /* 0x000000080000780c */ /* 0x000fe20000704270 */
[----:B------:R-:W-:Y:S01]  /*27b0*/  IMAD.WIDE.U32 R158, R169, R166, R158 ;  /* 0x000000a6a99e7225 */ /* 0x000fe200078e009e */
[----:B------:R-:W-:-:S03]  /*27c0*/  PRMT R152, R15, 0x7610, R152 ;  /* 0x000076100f987816 */ /* 0x000fc60000000098 */
[----:B------:R-:W-:Y:S01]  /*27d0*/  FMUL R20, R20, R155 ;  /* 0x0000009b14147220 */ /* 0x000fe20000400000 */
[----:B------:R-:W-:Y:S01]  /*27e0*/  IMAD.IADD R165, R165, 0x1, R159 ;  /* 0x00000001a5a57824 */ /* 0x000fe200078e029f */
[----:B------:R-:W-:Y:S02]  /*27f0*/  IADD3 R162, P3, R162, R158, RZ ;  /* 0x0000009ea2a27210 */ /* 0x000fe40007f7e0ff */
[----:B------:R-:W-:-:S03]  /*2800*/  FFMA R25, R25, R154, R20 ;  /* 0x0000009a19197223 */ /* 0x000fc60000000014 */
[----:B------:R-:W-:Y:S02]  /*2810*/  IMAD.X R21, R165, 0x1, R21, P3 ;  /* 0x00000001a5157824 */ /* 0x000fe400018e0615 */
[----:B------:R-:W-:Y:S02]  /*2820*/  F2FP.BF16.F32.PACK_AB R25, RZ, R25 ;  /* 0x00000019ff19723e */ /* 0x000fe400000010ff */
[C---:B------:R-:W-:Y:S02]  /*2830*/  LEA R20, P3, R162.reuse, R12, 0x1 ;  /* 0x0000000ca2147211 */ /* 0x040fe400078608ff */
[----:B------:R-:W-:Y:S02]  /*2840*/  PRMT R159, R25, 0x7610, R159 ;  /* 0x00007610199f7816 */ /* 0x000fe4000000009f */
[----:B------:R-:W-:-:S03]  /*2850*/  LEA.HI.X R21, R162, R13, R21, 0x1, P3 ;  /* 0x0000000da2157211 */ /* 0x000fc600018f0c15 */
[----:B------:R2:W-:Y:S04]  /*2860*/  @P2 STG.E.U16 desc[UR36][R4.64+0x2], R159 ;  /* 0x0000029f04002986 */ /* 0x0005e8000c101524 */
[----:B------:R-:W0:Y:S01]  /*2870*/  @P0 LDG.E.LTC128B.U16 R152, desc[UR36][R20.64] ;  /* 0x0000002414980981 */ /* 0x000e22000c1e1520 */
[----:B------:R-:W-:Y:S01]  /*2880*/  IADD3 R8, P2, R8, R158, RZ ;  /* 0x0000009e08087210 */ /* 0x000fe20007f5e0ff */
[----:B------:R-:W-:Y:S01]  /*2890*/  BSSY B1, `(.L_x_38) ;  /* 0x0000011000017945 */ /* 0x000fe20003800000 */
[----:B------:R-:W-:Y:S02]  /*28a0*/  SHF.L.U64.HI R11, R10, 0x4, R11 ;  /* 0x000000040a0b7819 */ /* 0x000fe4000001020b */
[----:B------:R-:W-:Y:S01]  /*28b0*/  ISETP.GT.AND P1, PT, R0, 0x8, P1 ;  /* 0x000000080000780c */ /* 0x000fe20000f24270 */
[----:B------:R-:W-:Y:S01]  /*28c0*/  IMAD.X R9, R9, 0x1, R165, P2 ;  /* 0x0000000109097824 */ /* 0x000fe200010e06a5 */
[----:B------:R-:W-:Y:S01]  /*28d0*/  LEA R10, P2, R10, R4, 0x4 ;  /* 0x000000040a0a7211 */ /* 0x000fe200078420ff */
[----:B------:R-:W-:-:S04]  /*28e0*/  IMAD.WIDE.U32 R14, R23, R14, R8 ;  /* 0x0000000e170e7225 */ /* 0x000fc800078e0008 */
[----:B------:R-:W-:Y:S01]  /*28f0*/  IMAD.X R11, R11, 0x1, R5, P2 ;  /* 0x000000010b0b7824 */ /* 0x000fe200010e0605 */
[----:B------:R-:W-:Y:S01]  /*2900*/  LEA R8, P3, R14, R12, 0x1 ;  /* 0x0000000c0e087211 */ /* 0x000fe200078608ff */
[----:B------:R-:W-:-:S05]  /*2910*/  IMAD.IADD R9, R161, 0x1, R15 ;  /* 0x00000001a1097824 */ /* 0x000fca00078e020f */
[----:B------:R-:W-:Y:S01]  /*2920*/  LEA.HI.X R9, R14, R13, R9, 0x1, P3 ;  /* 0x0000000d0e097211 */ /* 0x000fe200018f0c09 */
[----:B0-----:R-:W-:-:S04]  /*2930*/  IMAD.U32 R24, R152, 0x10000, RZ ;  /* 0x0001000098187824 */ /* 0x001fc800078e00ff */
[----:B------:R-:W-:-:S04]  /*2940*/  FMUL R25, R24, R155 ;  /* 0x0000009b18197220 */ /* 0x000fc80000400000 */
[----:B------:R-:W-:-:S05]  /*2950*/  FFMA R25, R26, R154, R25 ;  /* 0x0000009a1a197223 */ /* 0x000fca0000000019 */
[----:B------:R-:W-:-:S05]  /*2960*/  F2FP.BF16.F32.PACK_AB R25, RZ, R25 ;  /* 0x00000019ff19723e */ /* 0x000fca00000010ff */
[----:B------:R2:W-:Y:S01]  /*2970*/  @P0 STG.E.U16 desc[UR36][R10.64], R25 ;  /* 0x000000190a000986 */ /* 0x0005e2000c101524 */
[----:B------:R-:W-:Y:S05]  /*2980*/  @!P1 BRA `(.L_x_39) ;  /* 0x0000000000049947 */ /* 0x000fea0003800000 */
[----:B------:R0:W5:Y:S02]  /*2990*/  LDG.E.LTC128B.U16 R152, desc[UR36][R8.64+0x2] ;  /* 0x0000022408987981 */ /* 0x000164000c1e1520 */
.L_x_39:
[----:B------:R-:W-:Y:S05]  /*29a0*/  BSYNC B1 ;  /* 0x0000000000017941 */ /* 0x000fea0003800000 */
.L_x_38:
[----:B-----5:R-:W-:Y:S01]  /*29b0*/  IMAD.U32 R12, R152, 0x10000, RZ ;  /* 0x00010000980c7824 */ /* 0x020fe200078e00ff */
[----:B------:R-:W-:Y:S01]  /*29c0*/  ISETP.GT.AND P0, PT, R3, 0x8, PT ;  /* 0x000000080300780c */ /* 0x000fe20003f04270 */
[----:B------:R-:W-:Y:S02]  /*29d0*/  BSSY B1, `(.L_x_40) ;  /* 0x0000008000017945 */ /* 0x000fe40003800000 */
[----:B------:R-:W-:Y:S01]  /*29e0*/  FMUL R12, R12, R155 ;  /* 0x0000009b0c0c7220 */ /* 0x000fe20000400000 */
[----:B------:R-:W-:-:S03]  /*29f0*/  ISETP.GT.AND P2, PT, R0, RZ, P0 ;  /* 0x000000ff0000720c */ /* 0x000fc60000744270 */
[----:B------:R-:W-:-:S05]  /*2a00*/  FFMA R12, R27, R154, R12 ;  /* 0x0000009a1b0c7223 */ /* 0x000fca000000000c */
[----:B------:R-:W-:-:S05]  /*2a10*/  F2FP.BF16.F32.PACK_AB R12, RZ, R12 ;  /* 0x0000000cff0c723e */ /* 0x000fca00000010ff */
[----:B------:R3:W-:Y:S01]  /*2a20*/  @P1 STG.E.U16 desc[UR36][R10.64+0x2], R12 ;  /* 0x0000020c0a001986 */ /* 0x0007e2000c101524 */
[----:B------:R-:W-:Y:S05]  /*2a30*/  @!P2 BRA `(.L_x_41) ;  /* 0x000000000004a947 */ /* 0x000fea0003800000 */
[----:B------:R4:W5:Y:S02]  /*2a40*/  LDG.E.LTC128B.U16 R152, desc[UR36][R6.64+0x10] ;  /* 0x0000102406987981 */ /* 0x000964000c1e1520 */
.L_x_41:
[----:B------:R-:W-:Y:S05]  /*2a50*/  BSYNC B1 ;  /* 0x0000000000017941 */ /* 0x000fea0003800000 */
.L_x_40:
[----:B---3-5:R-:W-:Y:S01]  /*2a60*/  IMAD.U32 R12, R152, 0x10000, RZ ;  /* 0x00010000980c7824 */ /* 0x028fe200078e00ff */
        /* <DEDUP_REMOVED lines=9> */
.L_x_43:
[----:B------:R-:W-:Y:S05]  /*2b00*/  BSYNC B1 ;  /* 0x0000000000017941 */ /* 0x000fea0003800000 */
.L_x_42:
[----:B-----5:R-:W-:Y:S01]  /*2b10*/  IMAD.U32 R12, R152, 0x10000, RZ ;  /* 0x00010000980c7824 */ /* 0x020fe200078e00ff */
[----:B------:R-:W-:Y:S01]  /*2b20*/  ISETP.GT.AND P0, PT, R0, 0x8, P0 ;  /* 0x000000080000780c */ /* 0x000fe20000704270 */
[----:B------:R-:W-:Y:S02]  /*2b30*/  BSSY B1, `(.L_x_44) ;  /* 0x0000007000017945 */ /* 0x000fe40003800000 */
[----:B------:R-:W-:-:S04]  /*2b40*/  FMUL R12, R12, R155 ;  /* 0x0000009b0c0c7220 */ /* 0x000fc80000400000 */
[----:B------:R-:W-:-:S05]  /*2b50*/  FFMA R12, R29, R154, R12 ;  /* 0x0000009a1d0c7223 */ /* 0x000fca000000000c */
[----:B------:R-:W-:-:S05]  /*2b60*/  F2FP.BF16.F32.PACK_AB R12, RZ, R12 ;  /* 0x0000000cff0c723e */ /* 0x000fca00000010ff */
[----:B------:R0:W-:Y:S01]  /*2b70*/  @P3 STG.E.U16 desc[UR36][R4.64+0x12], R12 ;  /* 0x0000120c04003986 */ /* 0x0001e2000c101524 */
[----:B------:R-:W-:Y:S05]  /*2b80*/  @!P0 BRA `(.L_x_45) ;  /* 0x0000000000048947 */ /* 0x000fea0003800000 */
[----:B------:R0:W5:Y:S02]  /*2b90*/  LDG.E.LTC128B.U16 R152, desc[UR36][R8.64+0x10] ;  /* 0x0000102408987981 */ /* 0x000164000c1e1520 */
.L_x_45:
[----:B------:R-:W-:Y:S05]  /*2ba0*/  BSYNC B1 ;  /* 0x0000000000017941 */ /* 0x000fea0003800000 */
.L_x_44:
[----:B0----5:R-:W-:Y:S01]  /*2bb0*/  IMAD.U32 R12, R152, 0x10000, RZ ;  /* 0x00010000980c7824 */ /* 0x021fe200078e00ff */
[----:B------:R-:W-:Y:S01]  /*2bc0*/  ISETP.GT.AND P1, PT, R0, 0x8, P1 ;  /* 0x000000080000780c */ /* 0x000fe20000f24270 */
[----:B------:R-:W-:Y:S02]  /*2bd0*/  BSSY B1, `(.L_x_46) ;  /* 0x0000007000017945 */ /* 0x000fe40003800000 */
[----:B---3--:R-:W-:-:S04]  /*2be0*/  FMUL R13, R12, R155 ;  /* 0x0000009b0c0d7220 */ /* 0x008fc80000400000 */
[----:B------:R-:W-:-:S05]  /*2bf0*/  FFMA R13, R30, R154, R13 ;  /* 0x0000009a1e0d7223 */ /* 0x000fca000000000d */
[----:B------:R-:W-:-:S05]  /*2c00*/  F2FP.BF16.F32.PACK_AB R13, RZ, R13 ;  /* 0x0000000dff0d723e */ /* 0x000fca00000010ff */
[----:B------:R0:W-:Y:S01]  /*2c10*/  @P0 STG.E.U16 desc[UR36][R10.64+0x10], R13 ;  /* 0x0000100d0a000986 */ /* 0x0001e2000c101524 */
[----:B------:R-:W-:Y:S05]  /*2c20*/  @!P1 BRA `(.L_x_47) ;  /* 0x0000000000049947 */ /* 0x000fea0003800000 */
[----:B------:R3:W5:Y:S02]  /*2c30*/  LDG.E.LTC128B.U16 R152, desc[UR36][R8.64+0x12] ;  /* 0x0000122408987981 */ /* 0x000764000c1e1520 */
.L_x_47:
[----:B------:R-:W-:Y:S05]  /*2c40*/  BSYNC B1 ;  /* 0x0000000000017941 */ /* 0x000fea0003800000 */
.L_x_46:
        /* <DEDUP_REMOVED lines=10> */
.L_x_49:
[----:B------:R-:W-:Y:S05]  /*2cf0*/  BSYNC B1 ;  /* 0x0000000000017941 */ /* 0x000fea0003800000 */
.L_x_48:
[----:B0----5:R-:W-:Y:S01]  /*2d00*/  IMAD.U32 R12, R152, 0x10000, RZ ;  /* 0x00010000980c7824 */ /* 0x021fe200078e00ff */
        /* <DEDUP_REMOVED lines=9> */
.L_x_51:
[----:B------:R-:W-:Y:S05]  /*2da0*/  BSYNC B1 ;  /* 0x0000000000017941 */ /* 0x000fea0003800000 */
.L_x_50:
        /* <DEDUP_REMOVED lines=9> */
.L_x_53:
[----:B------:R-:W-:Y:S05]  /*2e40*/  BSYNC B1 ;  /* 0x0000000000017941 */ /* 0x000fea0003800000 */
.L_x_52:
[----:B0----5:R-:W-:Y:S01]  /*2e50*/  IMAD.U32 R12, R152, 0x10000, RZ ;  /* 0x00010000980c7824 */ /* 0x021fe200078e00ff */
        /* <DEDUP_REMOVED lines=8> */
.L_x_55:
[----:B------:R-:W-:Y:S05]  /*2ee0*/  BSYNC B1 ;  /* 0x0000000000017941 */ /* 0x000fea0003800000 */
.L_x_54:
        /* <DEDUP_REMOVED lines=10> */
.L_x_57:
[----:B------:R-:W-:Y:S05]  /*2f90*/  BSYNC B1 ;  /* 0x0000000000017941 */ /* 0x000fea0003800000 */
.L_x_56:
        /* <DEDUP_REMOVED lines=10> */
.L_x_59:
[----:B------:R-:W-:Y:S05]  /*3040*/  BSYNC B1 ;  /* 0x0000000000017941 */ /* 0x000fea0003800000 */
.L_x_58:
        /* <DEDUP_REMOVED lines=9> */
.L_x_61:
[----:B------:R-:W-:Y:S05]  /*30e0*/  BSYNC B1 ;  /* 0x0000000000017941 */ /* 0x000fea0003800000 */
.L_x_60:
        /* <DEDUP_REMOVED lines=9> */
.L_x_63:
[----:B------:R-:W-:Y:S05]  /*3180*/  BSYNC B1 ;  /* 0x0000000000017941 */ /* 0x000fea0003800000 */
.L_x_62:
        /* <DEDUP_REMOVED lines=10> */
.L_x_65:
[----:B------:R-:W-:Y:S05]  /*3230*/  BSYNC B1 ;  /* 0x0000000000017941 */ /* 0x000fea0003800000 */
.L_x_64:
        /* <DEDUP_REMOVED lines=10> */
.L_x_67:
[----:B------:R-:W-:Y:S05]  /*32e0*/  BSYNC B1 ;  /* 0x0000000000017941 */ /* 0x000fea0003800000 */
.L_x_66:
        /* <DEDUP_REMOVED lines=9> */
.L_x_69:
[----:B------:R-:W-:Y:S05]  /*3380*/  BSYNC B1 ;  /* 0x0000000000017941 */ /* 0x000fea0003800000 */
.L_x_68:
        /* <DEDUP_REMOVED lines=9> */
.L_x_71:
[----:B------:R-:W-:Y:S05]  /*3420*/  BSYNC B1 ;  /* 0x0000000000017941 */ /* 0x000fea0003800000 */
.L_x_70:
        /* <DEDUP_REMOVED lines=10> */
.L_x_73:
[----:B------:R-:W-:Y:S05]  /*34d0*/  BSYNC B1 ;  /* 0x0000000000017941 */ /* 0x000fea0003800000 */
.L_x_72:
        /* <DEDUP_REMOVED lines=10> */
.L_x_75:
[----:B------:R-:W-:Y:S05]  /*3580*/  BSYNC B1 ;  /* 0x0000000000017941 */ /* 0x000fea0003800000 */
.L_x_74:
        /* <DEDUP_REMOVED lines=9> */
.L_x_77:
[----:B------:R-:W-:Y:S05]  /*3620*/  BSYNC B1 ;  /* 0x0000000000017941 */ /* 0x000fea0003800000 */
.L_x_76:
        /* <DEDUP_REMOVED lines=9> */
.L_x_79:
[----:B------:R-:W-:Y:S05]  /*36c0*/  BSYNC B1 ;  /* 0x0000000000017941 */ /* 0x000fea0003800000 */
.L_x_78:
        /* <DEDUP_REMOVED lines=10> */
.L_x_81:
[----:B------:R-:W-:Y:S05]  /*3770*/  BSYNC B1 ;  /* 0x0000000000017941 */ /* 0x000fea0003800000 */
.L_x_80:
        /* <DEDUP_REMOVED lines=10> */
.L_x_83:
[----:B------:R-:W-:Y:S05]  /*3820*/  BSYNC B1 ;  /* 0x0000000000017941 */ /* 0x000fea0003800000 */
.L_x_82:
        /* <DEDUP_REMOVED lines=9> */
.L_x_85:
[----:B------:R-:W-:Y:S05]  /*38c0*/  BSYNC B1 ;  /* 0x0000000000017941 */ /* 0x000fea0003800000 */
.L_x_84:
        /* <DEDUP_REMOVED lines=9> */
.L_x_87:
[----:B------:R-:W-:Y:S05]  /*3960*/  BSYNC B1 ;  /* 0x0000000000017941 */ /* 0x000fea0003800000 */
.L_x_86:
        /* <DEDUP_REMOVED lines=10> */
.L_x_89:
[----:B------:R-:W-:Y:S05]  /*3a10*/  BSYNC B1 ;  /* 0x0000000000017941 */ /* 0x000fea0003800000 */
.L_x_88:
        /* <DEDUP_REMOVED lines=10> */
.L_x_91:
[----:B------:R-:W-:Y:S05]  /*3ac0*/  BSYNC B1 ;  /* 0x0000000000017941 */ /* 0x000fea0003800000 */
.L_x_90:
        /* <DEDUP_REMOVED lines=9> */
.L_x_93:
[----:B------:R-:W-:Y:S05]  /*3b60*/  BSYNC B1 ;  /* 0x0000000000017941 */ /* 0x000fea0003800000 */
.L_x_92:
        /* <DEDUP_REMOVED lines=9> */
.L_x_95:
[----:B------:R-:W-:Y:S05]  /*3c00*/  BSYNC B1 ;  /* 0x0000000000017941 */ /* 0x000fea0003800000 */
.L_x_94:
        /* <DEDUP_REMOVED lines=10> */
.L_x_97:
[----:B------:R-:W-:Y:S05]  /*3cb0*/  BSYNC B1 ;  /* 0x0000000000017941 */ /* 0x000fea0003800000 */
.L_x_96:
        /* <DEDUP_REMOVED lines=10> */
.L_x_99:
[----:B------:R-:W-:Y:S05]  /*3d60*/  BSYNC B1 ;  /* 0x0000000000017941 */ /* 0x000fea0003800000 */
.L_x_98:
        /* <DEDUP_REMOVED lines=9> */
.L_x_101:
[----:B------:R-:W-:Y:S05]  /*3e00*/  BSYNC B1 ;  /* 0x0000000000017941 */ /* 0x000fea0003800000 */
.L_x_100:
        /* <DEDUP_REMOVED lines=9> */
.L_x_103:
[----:B------:R-:W-:Y:S05]  /*3ea0*/  BSYNC B1 ;  /* 0x0000000000017941 */ /* 0x000fea0003800000 */
.L_x_102:
        /* <DEDUP_REMOVED lines=10> */
.L_x_105:
[----:B------:R-:W-:Y:S05]  /*3f50*/  BSYNC B1 ;  /* 0x0000000000017941 */ /* 0x000fea0003800000 */
.L_x_104:
        /* <DEDUP_REMOVED lines=10> */
.L_x_107:
[----:B------:R-:W-:Y:S05]  /*4000*/  BSYNC B1 ;  /* 0x0000000000017941 */ /* 0x000fea0003800000 */
.L_x_106:
        /* <DEDUP_REMOVED lines=9> */
.L_x_109:
[----:B------:R-:W-:Y:S05]  /*40a0*/  BSYNC B1 ;  /* 0x0000000000017941 */ /* 0x000fea0003800000 */
.L_x_108:
        /* <DEDUP_REMOVED lines=9> */
.L_x_111:
[----:B------:R-:W-:Y:S05]  /*4140*/  BSYNC B1 ;  /* 0x0000000000017941 */ /* 0x000fea0003800000 */
.L_x_110:
        /* <DEDUP_REMOVED lines=10> */
.L_x_113:
[----:B------:R-:W-:Y:S05]  /*41f0*/  BSYNC B1 ;  /* 0x0000000000017941 */ /* 0x000fea0003800000 */
.L_x_112:
        /* <DEDUP_REMOVED lines=10> */
.L_x_115:
[----:B------:R-:W-:Y:S05]  /*42a0*/  BSYNC B1 ;  /* 0x0000000000017941 */ /* 0x000fea0003800000 */
.L_x_114:
        /* <DEDUP_REMOVED lines=9> */
.L_x_117:
[----:B------:R-:W-:Y:S05]  /*4340*/  BSYNC B1 ;  /* 0x0000000000017941 */ /* 0x000fea0003800000 */
.L_x_116:
        /* <DEDUP_REMOVED lines=9> */
.L_x_119:
[----:B------:R-:W-:Y:S05]  /*43e0*/  BSYNC B1 ;  /* 0x0000000000017941 */ /* 0x000fea0003800000 */
.L_x_118:
        /* <DEDUP_REMOVED lines=10> */
.L_x_121:
[----:B------:R-:W-:Y:S05]  /*4490*/  BSYNC B1 ;  /* 0x0000000000017941 */ /* 0x000fea0003800000 */
.L_x_120:
        /* <DEDUP_REMOVED lines=10> */
.L_x_123:
[----:B------:R-:W-:Y:S05]  /*4540*/  BSYNC B1 ;  /* 0x0000000000017941 */ /* 0x000fea0003800000 */
.L_x_122:
        /* <DEDUP_REMOVED lines=9> */
.L_x_125:
[----:B------:R-:W-:Y:S05]  /*45e0*/  BSYNC B1 ;  /* 0x0000000000017941 */ /* 0x000fea0003800000 */
.L_x_124:
        /* <DEDUP_REMOVED lines=9> */
.L_x_127:
[----:B------:R-:W-:Y:S05]  /*4680*/  BSYNC B1 ;  /* 0x0000000000017941 */ /* 0x000fea0003800000 */
.L_x_126:
        /* <DEDUP_REMOVED lines=10> */
.L_x_129:
[----:B------:R-:W-:Y:S05]  /*4730*/  BSYNC B1 ;  /* 0x0000000000017941 */ /* 0x000fea0003800000 */
.L_x_128:
        /* <DEDUP_REMOVED lines=10> */
.L_x_131:
[----:B------:R-:W-:Y:S05]  /*47e0*/  BSYNC B1 ;  /* 0x0000000000017941 */ /* 0x000fea0003800000 */
.L_x_130:
        /* <DEDUP_REMOVED lines=9> */
.L_x_133:
[----:B------:R-:W-:Y:S05]  /*4880*/  BSYNC B1 ;  /* 0x0000000000017941 */ /* 0x000fea0003800000 */
.L_x_132:
        /* <DEDUP_REMOVED lines=9> */
.L_x_135:
[----:B------:R-:W-:Y:S05]  /*4920*/  BSYNC B1 ;  /* 0x0000000000017941 */ /* 0x000fea0003800000 */
.L_x_134:
        /* <DEDUP_REMOVED lines=10> */
.L_x_137:
[----:B------:R-:W-:Y:S05]  /*49d0*/  BSYNC B1 ;  /* 0x0000000000017941 */ /* 0x000fea0003800000 */
.L_x_136:
        /* <DEDUP_REMOVED lines=10> */
.L_x_139:
[----:B------:R-:W-:Y:S05]  /*4a80*/  BSYNC B1 ;  /* 0x0000000000017941 */ /* 0x000fea0003800000 */
.L_x_138:
        /* <DEDUP_REMOVED lines=9> */
.L_x_141:
[----:B------:R-:W-:Y:S05]  /*4b20*/  BSYNC B1 ;  /* 0x0000000000017941 */ /* 0x000fea0003800000 */
.L_x_140:
        /* <DEDUP_REMOVED lines=9> */
.L_x_143:
[----:B------:R-:W-:Y:S05]  /*4bc0*/  BSYNC B1 ;  /* 0x0000000000017941 */ /* 0x000fea0003800000 */
.L_x_142:
        /* <DEDUP_REMOVED lines=10> */
.L_x_145:
[----:B------:R-:W-:Y:S05]  /*4c70*/  BSYNC B1 ;  /* 0x0000000000017941 */ /* 0x000fea0003800000 */
.L_x_144:
        /* <DEDUP_REMOVED lines=10> */
.L_x_147:
[----:B------:R-:W-:Y:S05]  /*4d20*/  BSYNC B1 ;  /* 0x0000000000017941 */ /* 0x000fea0003800000 */
.L_x_146:
        /* <DEDUP_REMOVED lines=9> */
.L_x_149:
[----:B------:R-:W-:Y:S05]  /*4dc0*/  BSYNC B1 ;  /* 0x0000000000017941 */ /* 0x000fea0003800000 */
.L_x_148:
        /* <DEDUP_REMOVED lines=9> */
.L_x_151:
[----:B------:R-:W-:Y:S05]  /*4e60*/  BSYNC B1 ;  /* 0x0000000000017941 */ /* 0x000fea0003800000 */
.L_x_150:
        /* <DEDUP_REMOVED lines=10> */
.L_x_153:
[----:B------:R-:W-:Y:S05]  /*4f10*/  BSYNC B1 ;  /* 0x0000000000017941 */ /* 0x000fea0003800000 */
.L_x_152:
        /* <DEDUP_REMOVED lines=10> */
.L_x_155:
[----:B------:R-:W-:Y:S05]  /*4fc0*/  BSYNC B1 ;  /* 0x0000000000017941 */ /* 0x000fea0003800000 */
.L_x_154:
        /* <DEDUP_REMOVED lines=9> */
.L_x_157:
[----:B------:R-:W-:Y:S05]  /*5060*/  BSYNC B1 ;  /* 0x0000000000017941 */ /* 0x000fea0003800000 */
.L_x_156:
        /* <DEDUP_REMOVED lines=9> */
.L_x_159:
[----:B------:R-:W-:Y:S05]  /*5100*/  BSYNC B1 ;  /* 0x0000000000017941 */ /* 0x000fea0003800000 */
.L_x_158:
        /* <DEDUP_REMOVED lines=10> */
.L_x_161:
[----:B------:R-:W-:Y:S05]  /*51b0*/  BSYNC B1 ;  /* 0x0000000000017941 */ /* 0x000fea0003800000 */
.L_x_160:
        /* <DEDUP_REMOVED lines=10> */
.L_x_163:
[----:B------:R-:W-:Y:S05]  /*5260*/  BSYNC B1 ;  /* 0x0000000000017941 */ /* 0x000fea0003800000 */
.L_x_162:
        /* <DEDUP_REMOVED lines=9> */
.L_x_165:
[----:B------:R-:W-:Y:S05]  /*5300*/  BSYNC B1 ;  /* 0x0000000000017941 */ /* 0x000fea0003800000 */
.L_x_164:
        /* <DEDUP_REMOVED lines=9> */
.L_x_167:
[----:B------:R-:W-:Y:S05]  /*53a0*/  BSYNC B1 ;  /* 0x0000000000017941 */ /* 0x000fea0003800000 */
.L_x_166:
        /* <DEDUP_REMOVED lines=10> */
.L_x_169:
[----:B------:R-:W-:Y:S05]  /*5450*/  BSYNC B1 ;  /* 0x0000000000017941 */ /* 0x000fea0003800000 */
.L_x_168:
        /* <DEDUP_REMOVED lines=10> */
.L_x_171:
[----:B------:R-:W-:Y:S05]  /*5500*/  BSYNC B1 ;  /* 0x0000000000017941 */ /* 0x000fea0003800000 */
.L_x_170:
        /* <DEDUP_REMOVED lines=9> */
.L_x_173:
[----:B------:R-:W-:Y:S05]  /*55a0*/  BSYNC B1 ;  /* 0x0000000000017941 */ /* 0x000fea0003800000 */
.L_x_172:
        /* <DEDUP_REMOVED lines=9> */
.L_x_175:
[----:B------:R-:W-:Y:S05]  /*5640*/  BSYNC B1 ;  /* 0x0000000000017941 */ /* 0x000fea0003800000 */
.L_x_174:
        /* <DEDUP_REMOVED lines=10> */
.L_x_177:
[----:B------:R-:W-:Y:S05]  /*56f0*/  BSYNC B1 ;  /* 0x0000000000017941 */ /* 0x000fea0003800000 */
.L_x_176:
        /* <DEDUP_REMOVED lines=10> */
.L_x_179:
[----:B------:R-:W-:Y:S05]  /*57a0*/  BSYNC B1 ;  /* 0x0000000000017941 */ /* 0x000fea0003800000 */
.L_x_178:
        /* <DEDUP_REMOVED lines=9> */
.L_x_181:
[----:B------:R-:W-:Y:S05]  /*5840*/  BSYNC B1 ;  /* 0x0000000000017941 */ /* 0x000fea0003800000 */
.L_x_180:
        /* <DEDUP_REMOVED lines=9> */
.L_x_183:
[----:B------:R-:W-:Y:S05]  /*58e0*/  BSYNC B1 ;  /* 0x0000000000017941 */ /* 0x000fea0003800000 */
.L_x_182:
        /* <DEDUP_REMOVED lines=10> */
.L_x_185:
[----:B------:R-:W-:Y:S05]  /*5990*/  BSYNC B1 ;  /* 0x0000000000017941 */ /* 0x000fea0003800000 */
.L_x_184:
        /* <DEDUP_REMOVED lines=10> */
.L_x_187:
[----:B------:R-:W-:Y:S05]  /*5a40*/  BSYNC B1 ;  /* 0x0000000000017941 */ /* 0x000fea0003800000 */
.L_x_186:
        /* <DEDUP_REMOVED lines=9> */
.L_x_189:
[----:B------:R-:W-:Y:S05]  /*5ae0*/  BSYNC B1 ;  /* 0x0000000000017941 */ /* 0x000fea0003800000 */
.L_x_188:
        /* <DEDUP_REMOVED lines=9> */
.L_x_191:
[----:B------:R-:W-:Y:S05]  /*5b80*/  BSYNC B1 ;  /* 0x0000000000017941 */ /* 0x000fea0003800000 */
.L_x_190:
        /* <DEDUP_REMOVED lines=10> */
.L_x_193:
[----:B------:R-:W-:Y:S05]  /*5c30*/  BSYNC B1 ;  /* 0x0000000000017941 */ /* 0x000fea0003800000 */
.L_x_192:
        /* <DEDUP_REMOVED lines=10> */
.L_x_195:
[----:B------:R-:W-:Y:S05]  /*5ce0*/  BSYNC B1 ;  /* 0x0000000000017941 */ /* 0x000fea0003800000 */
.L_x_194:
        /* <DEDUP_REMOVED lines=9> */
.L_x_197:
[----:B------:R-:W-:Y:S05]  /*5d80*/  BSYNC B1 ;  /* 0x0000000000017941 */ /* 0x000fea0003800000 */
.L_x_196:
        /* <DEDUP_REMOVED lines=9> */
.L_x_199:
[----:B------:R-:W-:Y:S05]  /*5e20*/  BSYNC B1 ;  /* 0x0000000000017941 */ /* 0x000fea0003800000 */
.L_x_198:
        /* <DEDUP_REMOVED lines=10> */
.L_x_201:
[----:B------:R-:W-:Y:S05]  /*5ed0*/  BSYNC B1 ;  /* 0x0000000000017941 */ /* 0x000fea0003800000 */
.L_x_200:
        /* <DEDUP_REMOVED lines=10> */
.L_x_203:
[----:B------:R-:W-:Y:S05]  /*5f80*/  BSYNC B1 ;  /* 0x0000000000017941 */ /* 0x000fea0003800000 */
.L_x_202:
        /* <DEDUP_REMOVED lines=9> */
.L_x_205:
[----:B------:R-:W-:Y:S05]  /*6020*/  BSYNC B1 ;  /* 0x0000000000017941 */ /* 0x000fea0003800000 */
.L_x_204:
        /* <DEDUP_REMOVED lines=9> */
.L_x_207:
[----:B------:R-:W-:Y:S05]  /*60c0*/  BSYNC B1 ;  /* 0x0000000000017941 */ /* 0x000fea0003800000 */
.L_x_206:
        /* <DEDUP_REMOVED lines=10> */
.L_x_209:
[----:B------:R-:W-:Y:S05]  /*6170*/  BSYNC B1 ;  /* 0x0000000000017941 */ /* 0x000fea0003800000 */
.L_x_208:
        /* <DEDUP_REMOVED lines=10> */
.L_x_211:
[----:B------:R-:W-:Y:S05]  /*6220*/  BSYNC B1 ;  /* 0x0000000000017941 */ /* 0x000fea0003800000 */
.L_x_210:
        /* <DEDUP_REMOVED lines=9> */
.L_x_213:
[----:B------:R-:W-:Y:S05]  /*62c0*/  BSYNC B1 ;  /* 0x0000000000017941 */ /* 0x000fea0003800000 */
.L_x_212:
        /* <DEDUP_REMOVED lines=9> */
.L_x_215:
[----:B------:R-:W-:Y:S05]  /*6360*/  BSYNC B1 ;  /* 0x0000000000017941 */ /* 0x000fea0003800000 */
.L_x_214:
        /* <DEDUP_REMOVED lines=10> */
.L_x_217:
[----:B------:R-:W-:Y:S05]  /*6410*/  BSYNC B1 ;  /* 0x0000000000017941 */ /* 0x000fea0003800000 */
.L_x_216:
        /* <DEDUP_REMOVED lines=10> */
.L_x_219:
[----:B------:R-:W-:Y:S05]  /*64c0*/  BSYNC B1 ;  /* 0x0000000000017941 */ /* 0x000fea0003800000 */
.L_x_218:
        /* <DEDUP_REMOVED lines=9> */
.L_x_221:
[----:B------:R-:W-:Y:S05]  /*6560*/  BSYNC B1 ;  /* 0x0000000000017941 */ /* 0x000fea0003800000 */
.L_x_220:
        /* <DEDUP_REMOVED lines=9> */
.L_x_223:
[----:B------:R-:W-:Y:S05]  /*6600*/  BSYNC B1 ;  /* 0x0000000000017941 */ /* 0x000fea0003800000 */
.L_x_222:
        /* <DEDUP_REMOVED lines=10> */
.L_x_225:
[----:B------:R-:W-:Y:S05]  /*66b0*/  BSYNC B1 ;  /* 0x0000000000017941 */ /* 0x000fea0003800000 */
.L_x_224:
        /* <DEDUP_REMOVED lines=10> */
.L_x_227:
[----:B------:R-:W-:Y:S05]  /*6760*/  BSYNC B1 ;  /* 0x0000000000017941 */ /* 0x000fea0003800000 */
.L_x_226:
        /* <DEDUP_REMOVED lines=9> */
.L_x_229:
[----:B------:R-:W-:Y:S05]  /*6800*/  BSYNC B1 ;  /* 0x0000000000017941 */ /* 0x000fea0003800000 */
.L_x_228:
        /* <DEDUP_REMOVED lines=9> */
.L_x_231:
[----:B------:R-:W-:Y:S05]  /*68a0*/  BSYNC B1 ;  /* 0x0000000000017941 */ /* 0x000fea0003800000 */
.L_x_230:
        /* <DEDUP_REMOVED lines=10> */
.L_x_233:
[----:B------:R-:W-:Y:S05]  /*6950*/  BSYNC B1 ;  /* 0x0000000000017941 */ /* 0x000fea0003800000 */
.L_x_232:
        /* <DEDUP_REMOVED lines=10> */
.L_x_235:
[----:B------:R-:W-:Y:S05]  /*6a00*/  BSYNC B1 ;  /* 0x0000000000017941 */ /* 0x000fea0003800000 */
.L_x_234:
        /* <DEDUP_REMOVED lines=9> */
.L_x_237:
[----:B------:R-:W-:Y:S05]  /*6aa0*/  BSYNC B1 ;  /* 0x0000000000017941 */ /* 0x000fea0003800000 */
.L_x_236:
        /* <DEDUP_REMOVED lines=9> */
.L_x_239:
[----:B------:R-:W-:Y:S05]  /*6b40*/  BSYNC B1 ;  /* 0x0000000000017941 */ /* 0x000fea0003800000 */
.L_x_238:
        /* <DEDUP_REMOVED lines=10> */
.L_x_241:
[----:B------:R-:W-:Y:S05]  /*6bf0*/  BSYNC B1 ;  /* 0x0000000000017941 */ /* 0x000fea0003800000 */
.L_x_240:
        /* <DEDUP_REMOVED lines=10> */
.L_x_243:
[----:B------:R-:W-:Y:S05]  /*6ca0*/  BSYNC B1 ;  /* 0x0000000000017941 */ /* 0x000fea0003800000 */
.L_x_242:
        /* <DEDUP_REMOVED lines=9> */
.L_x_245:
[----:B------:R-:W-:Y:S05]  /*6d40*/  BSYNC B1 ;  /* 0x0000000000017941 */ /* 0x000fea0003800000 */
.L_x_244:
        /* <DEDUP_REMOVED lines=9> */
.L_x_247:
[----:B------:R-:W-:Y:S05]  /*6de0*/  BSYNC B1 ;  /* 0x0000000000017941 */ /* 0x000fea0003800000 */
.L_x_246:
        /* <DEDUP_REMOVED lines=10> */
.L_x_249:
[----:B------:R-:W-:Y:S05]  /*6e90*/  BSYNC B1 ;  /* 0x0000000000017941 */ /* 0x000fea0003800000 */
.L_x_248:
        /* <DEDUP_REMOVED lines=10> */
.L_x_251:
[----:B------:R-:W-:Y:S05]  /*6f40*/  BSYNC B1 ;  /* 0x0000000000017941 */ /* 0x000fea0003800000 */
.L_x_250:
        /* <DEDUP_REMOVED lines=9> */
.L_x_253:
[----:B------:R-:W-:Y:S05]  /*6fe0*/  BSYNC B1 ;  /* 0x0000000000017941 */ /* 0x000fea0003800000 */
.L_x_252:
        /* <DEDUP_REMOVED lines=9> */
.L_x_255:
[----:B------:R-:W-:Y:S05]  /*7080*/  BSYNC B1 ;  /* 0x0000000000017941 */ /* 0x000fea0003800000 */
.L_x_254:
        /* <DEDUP_REMOVED lines=10> */
.L_x_257:
[----:B------:R-:W-:Y:S05]  /*7130*/  BSYNC B1 ;  /* 0x0000000000017941 */ /* 0x000fea0003800000 */
.L_x_256:
        /* <DEDUP_REMOVED lines=10> */
.L_x_259:
[----:B------:R-:W-:Y:S05]  /*71e0*/  BSYNC B1 ;  /* 0x0000000000017941 */ /* 0x000fea0003800000 */
.L_x_258:
        /* <DEDUP_REMOVED lines=9> */
.L_x_261:
[----:B------:R-:W-:Y:S05]  /*7280*/  BSYNC B1 ;  /* 0x0000000000017941 */ /* 0x000fea0003800000 */
.L_x_260:
        /* <DEDUP_REMOVED lines=9> */
.L_x_263:
[----:B------:R-:W-:Y:S05]  /*7320*/  BSYNC B1 ;  /* 0x0000000000017941 */ /* 0x000fea0003800000 */
.L_x_262:
        /* <DEDUP_REMOVED lines=10> */
.L_x_265:
[----:B------:R-:W-:Y:S05]  /*73d0*/  BSYNC B1 ;  /* 0x0000000000017941 */ /* 0x000fea0003800000 */
.L_x_264:
        /* <DEDUP_REMOVED lines=10> */
.L_x_267:
[----:B------:R-:W-:Y:S05]  /*7480*/  BSYNC B1 ;  /* 0x0000000000017941 */ /* 0x000fea0003800000 */
.L_x_266:
        /* <DEDUP_REMOVED lines=9> */
.L_x_269:
[----:B------:R-:W-:Y:S05]  /*7520*/  BSYNC B1 ;  /* 0x0000000000017941 */ /* 0x000fea0003800000 */
.L_x_268:
        /* <DEDUP_REMOVED lines=9> */
.L_x_271:
[----:B------:R-:W-:Y:S05]  /*75c0*/  BSYNC B1 ;  /* 0x0000000000017941 */ /* 0x000fea0003800000 */
.L_x_270:
        /* <DEDUP_REMOVED lines=10> */
.L_x_273:
[----:B------:R-:W-:Y:S05]  /*7670*/  BSYNC B1 ;  /* 0x0000000000017941 */ /* 0x000fea0003800000 */
.L_x_272:
        /* <DEDUP_REMOVED lines=10> */
.L_x_275:
[----:B------:R-:W-:Y:S05]  /*7720*/  BSYNC B1 ;  /* 0x0000000000017941 */ /* 0x000fea0003800000 */
.L_x_274:
        /* <DEDUP_REMOVED lines=9> */
.L_x_277:
[----:B------:R-:W-:Y:S05]  /*77c0*/  BSYNC B1 ;  /* 0x0000000000017941 */ /* 0x000fea0003800000 */
.L_x_276:
        /* <DEDUP_REMOVED lines=9> */
.L_x_279:
[----:B------:R-:W-:Y:S05]  /*7860*/  BSYNC B1 ;  /* 0x0000000000017941 */ /* 0x000fea0003800000 */
.L_x_278:
        /* <DEDUP_REMOVED lines=10> */
.L_x_281:
[----:B------:R-:W-:Y:S05]  /*7910*/  BSYNC B1 ;  /* 0x0000000000017941 */ /* 0x000fea0003800000 */
.L_x_280:
        /* <DEDUP_REMOVED lines=10> */
.L_x_283:
[----:B------:R-:W-:Y:S05]  /*79c0*/  BSYNC B1 ;  /* 0x0000000000017941 */ /* 0x000fea0003800000 */
.L_x_282:
[----:B01--45:R-:W-:Y:S01]  /*79d0*/  IMAD.U32 R6, R152, 0x10000, RZ ;  /* 0x0001000098067824 */ /* 0x033fe200078e00ff */
        /* <DEDUP_REMOVED lines=8> */
.L_x_285:
[----:B------:R-:W-:Y:S05]  /*7a60*/  BSYNC B1 ;  /* 0x0000000000017941 */ /* 0x000fea0003800000 */
.L_x_284:
[----:B0-2--5:R-:W-:Y:S01]  /*7a70*/  IMAD.U32 R4, R152, 0x10000, RZ ;  /* 0x0001000098047824 */ /* 0x025fe200078e00ff */
[----:B------:R-:W-:Y:S01]  /*7a80*/  ISETP.GT.AND P1, PT, R0, 0x8, P1 ;  /* 0x000000080000780c */ /* 0x000fe20000f24270 */
[----:B------:R-:W-:Y:S01]  /*7a90*/  @P0 IMAD.MOV.U32 R5, RZ, RZ, R11 ;  /* 0x000000ffff050224 */ /* 0x000fe200078e000b */
[----:B------:R-:W-:Y:S01]  /*7aa0*/  BSSY B1, `(.L_x_286) ;  /* 0x0000008000017945 */ /* 0x000fe20003800000 */
[----:B------:R-:W-:Y:S01]  /*7ab0*/  FMUL R3, R4, R155 ;  /* 0x0000009b04037220 */ /* 0x000fe20000400000 */
[----:B------:R-:W-:-:S03]  /*7ac0*/  @P0 IMAD.MOV.U32 R4, RZ, RZ, R10 ;  /* 0x000000ffff040224 */ /* 0x000fc600078e000a */
[----:B------:R-:W-:-:S05]  /*7ad0*/  FFMA R3, R150, R154, R3 ;  /* 0x0000009a96037223 */ /* 0x000fca0000000003 */
[----:B------:R-:W-:-:S05]  /*7ae0*/  F2FP.BF16.F32.PACK_AB R3, RZ, R3 ;  /* 0x00000003ff03723e */ /* 0x000fca00000010ff */
[----:B------:R0:W-:Y:S01]  /*7af0*/  @P0 STG.E.U16 desc[UR36][R4.64+0x1f0], R3 ;  /* 0x0001f00304000986 */ /* 0x0001e2000c101524 */
[----:B------:R-:W-:Y:S05]  /*7b00*/  @!P1 BRA `(.L_x_287) ;  /* 0x0000000000049947 */ /* 0x000fea0003800000 */
[----:B------:R2:W5:Y:S02]  /*7b10*/  LDG.E.LTC128B.U16 R152, desc[UR36][R8.64+0x1f2] ;  /* 0x0001f22408987981 */ /* 0x000564000c1e1520 */
.L_x_287:
[----:B------:R-:W-:Y:S05]  /*7b20*/  BSYNC B1 ;  /* 0x0000000000017941 */ /* 0x000fea0003800000 */
.L_x_286:
[----:B------:R-:W-:Y:S05]  /*7b30*/  @!P1 BRA `(.L_x_288) ;  /* 0x0000002400309947 */ /* 0x000fea0003800000 */
[----:B-----5:R-:W-:-:S04]  /*7b40*/  IMAD.U32 R152, R152, 0x10000, RZ ;  /* 0x0001000098987824 */ /* 0x020fc800078e00ff */
[----:B------:R-:W-:-:S04]  /*7b50*/  FMUL R152, R152, R155 ;  /* 0x0000009b98987220 */ /* 0x000fc80000400000 */
[----:B------:R-:W-:-:S05]  /*7b60*/  FFMA R152, R151, R154, R152 ;  /* 0x0000009a97987223 */ /* 0x000fca0000000098 */
[----:B------:R-:W-:-:S05]  /*7b70*/  F2FP.BF16.F32.PACK_AB R152, RZ, R152 ;  /* 0x00000098ff98723e */ /* 0x000fca00000010ff */
[----:B------:R4:W-:Y:S01]  /*7b80*/  STG.E.U16 desc[UR36][R10.64+0x1f2], R152 ;  /* 0x0001f2980a007986 */ /* 0x0009e2000c101524 */
[----:B------:R-:W-:Y:S05]  /*7b90*/  BRA `(.L_x_288) ;  /* 0x0000002400187947 */ /* 0x000fea0003800000 */
.L_x_35:
[----:B------:R-:W-:Y:S01]  /*7ba0*/  ISETP.GT.AND P2, PT, R3, 0x1, PT ;  /* 0x000000010300780c */ /* 0x000fe20003f44270 */
[----:B------:R-:W-:Y:S01]  /*7bb0*/  ULDC.64 UR4, c[0x0][0x5c0] ;  /* 0x0001700000047ab9 */ /* 0x000fe20000000a00 */
[-C--:B------:R-:W-:Y:S01]  /*7bc0*/  FMUL R24, R24, R154.reuse ;  /* 0x0000009a18187220 */ /* 0x080fe20000400000 */
[-C--:B------:R-:W-:Y:S01]  /*7bd0*/  FMUL R25, R25, R154.reuse ;  /* 0x0000009a19197220 */ /* 0x080fe20000400000 */
[----:B------:R-:W-:Y:S01]  /*7be0*/  ISETP.GT.AND P1, PT, R0, RZ, P2 ;  /* 0x000000ff0000720c */ /* 0x000fe20001724270 */
[-C--:B------:R-:W-:Y:S01]  /*7bf0*/  FMUL R26, R26, R154.reuse ;  /* 0x0000009a1a1a7220 */ /* 0x080fe20000400000 */
[----:B------:R-:W-:Y:S01]  /*7c00*/  LEA R4, P4, R160, UR4, 0x1 ;  /* 0x00000004a0047c11 */ /* 0x000fe2000f8808ff */
[----:B------:R-:W-:Y:S01]  /*7c10*/  FMUL R27, R27, R154 ;  /* 0x0000009a1b1b7220 */ /* 0x000fe20000400000 */
[----:B------:R-:W-:Y:S01]  /*7c20*/  F2FP.BF16.F32.PACK_AB R24, RZ, R24 ;  /* 0x00000018ff18723e */ /* 0x000fe200000010ff */
[-C--:B------:R-:W-:Y:S01]  /*7c30*/  FMUL R28, R28, R154.reuse ;  /* 0x0000009a1c1c7220 */ /* 0x080fe20000400000 */
[----:B------:R-:W-:Y:S01]  /*7c40*/  LEA.HI.X R5, R160, UR5, R171, 0x1, P4 ;  /* 0x00000005a0057c11 */ /* 0x000fe2000a0f0cab */
[-C--:B------:R-:W-:Y:S01]  /*7c50*/  FMUL R29, R29, R154.reuse ;  /* 0x0000009a1d1d7220 */ /* 0x080fe20000400000 */
[----:B------:R-:W-:Y:S01]  /*7c60*/  F2FP.BF16.F32.PACK_AB R25, RZ, R25 ;  /* 0x00000019ff19723e */ /* 0x000fe200000010ff */
[-C--:B------:R-:W-:Y:S01]  /*7c70*/  FMUL R30, R30, R154.reuse ;  /* 0x0000009a1e1e7220 */ /* 0x080fe20000400000 */
[----:B------:R-:W-:Y:S01]  /*7c80*/  ISETP.GT.AND P2, PT, R0, 0x8, P2 ;  /* 0x000000080000780c */ /* 0x000fe20001744270 */
[----:B------:R-:W-:Y:S01]  /*7c90*/  @P3 STG.E.U16 desc[UR36][R4.64], R24 ;  /* 0x0000001804003986 */ /* 0x000fe2000c101524 */
[C---:B------:R-:W-:Y:S01]  /*7ca0*/  SHF.L.U64.HI R11, R10.reuse, 0x4, R11 ;  /* 0x000000040a0b7819 */ /* 0x040fe2000001020b */
[----:B------:R-:W-:Y:S01]  /*7cb0*/  FMUL R31, R31, R154 ;  /* 0x0000009a1f1f7220 */ /* 0x000fe20000400000 */
[----:B------:R-:W-:Y:S01]  /*7cc0*/  LEA R6, P3, R10, R4, 0x4 ;  /* 0x000000040a067211 */ /* 0x000fe200078620ff */
[----:B------:R-:W-:Y:S01]  /*7cd0*/  @P1 STG.E.U16 desc[UR36][R4.64+0x2], R25 ;  /* 0x0000021904001986 */ /* 0x000fe2000c101524 */
[----:B------:R-:W-:Y:S01]  /*7ce0*/  ISETP.GT.AND P1, PT, R0, 0x8, P0 ;  /* 0x000000080000780c */ /* 0x000fe20000724270 */
[----:B------:R-:W-:Y:S01]  /*7cf0*/  FMUL R32, R32, R154 ;  /* 0x0000009a20207220 */ /* 0x000fe20000400000 */
[----:B------:R-:W-:Y:S01]  /*7d00*/  F2FP.BF16.F32.PACK_AB R26, RZ, R26 ;  /* 0x0000001aff1a723e */ /* 0x000fe200000010ff */
[----:B------:R-:W-:Y:S01]  /*7d10*/  IMAD.X R7, R11, 0x1, R5, P3 ;  /* 0x000000010b077824 */ /* 0x000fe200018e0605 */
[----:B------:R-:W-:Y:S01]  /*7d20*/  F2FP.BF16.F32.PACK_AB R27, RZ, R27 ;  /* 0x0000001bff1b723e */ /* 0x000fe200000010ff */
[-C--:B------:R-:W-:Y:S01]  /*7d30*/  FMUL R33, R33, R154.reuse ;  /* 0x0000009a21217220 */ /* 0x080fe20000400000 */
[----:B------:R-:W-:Y:S01]  /*7d40*/  ISETP.GT.AND P0, PT, R3, 0x8, PT ;  /* 0x000000080300780c */ /* 0x000fe20003f04270 */
[----:B------:R-:W-:Y:S01]  /*7d50*/  FMUL R34, R34, R154 ;  /* 0x0000009a22227220 */ /* 0x000fe20000400000 */
[----:B------:R-:W-:Y:S01]  /*7d60*/  F2FP.BF16.F32.PACK_AB R28, RZ, R28 ;  /* 0x0000001cff1c723e */ /* 0x000fe200000010ff */
[-C--:B------:R-:W-:Y:S01]  /*7d70*/  FMUL R35, R35, R154.reuse ;  /* 0x0000009a23237220 */ /* 0x080fe20000400000 */
[----:B------:R-:W-:Y:S01]  /*7d80*/  ISETP.GT.AND P4, PT, R0, RZ, P0 ;  /* 0x000000ff0000720c */ /* 0x000fe20000784270 */
[-C--:B------:R-:W-:Y:S01]  /*7d90*/  FMUL R36, R36, R154.reuse ;  /* 0x0000009a24247220 */ /* 0x080fe20000400000 */
[----:B------:R-:W-:Y:S01]  /*7da0*/  F2FP.BF16.F32.PACK_AB R29, RZ, R29 ;  /* 0x0000001dff1d723e */ /* 0x000fe200000010ff */
[----:B------:R-:W-:Y:S01]  /*7db0*/  @P1 STG.E.U16 desc[UR36][R6.64], R26 ;  /* 0x0000001a06001986 */ /* 0x000fe2000c101524 */
[----:B------:R-:W-:Y:S01]  /*7dc0*/  ISETP.GT.AND P1, PT, R0, 0x8, P0 ;  /* 0x000000080000780c */ /* 0x000fe20000724270 */
[----:B------:R-:W-:Y:S01]  /*7dd0*/  FMUL R37, R37, R154 ;  /* 0x0000009a25257220 */ /* 0x000fe20000400000 */
[----:B------:R-:W-:Y:S01]  /*7de0*/  F2FP.BF16.F32.PACK_AB R30, RZ, R30 ;  /* 0x0000001eff1e723e */ /* 0x000fe200000010ff */
[----:B------:R-:W-:Y:S01]  /*7df0*/  @P2 STG.E.U16 desc[UR36][R6.64+0x2], R27 ;  /* 0x0000021b06002986 */ /* 0x000fe2000c101524 */
[----:B------:R-:W-:Y:S01]  /*7e00*/  ISETP.GT.AND P2, PT, R3, 0x9, PT ;  /* 0x000000090300780c */ /* 0x000fe20003f44270 */
[-C--:B------:R-:W-:Y:S01]  /*7e10*/  FMUL R38, R38, R154.reuse ;  /* 0x0000009a26267220 */ /* 0x080fe20000400000 */
[----:B------:R-:W-:Y:S01]  /*7e20*/  F2FP.BF16.F32.PACK_AB R31, RZ, R31 ;  /* 0x0000001fff1f723e */ /* 0x000fe200000010ff */
[-C--:B------:R-:W-:Y:S01]  /*7e30*/  FMUL R39, R39, R154.reuse ;  /* 0x0000009a27277220 */ /* 0x080fe20000400000 */
[C---:B------:R-:W-:Y:S01]  /*7e40*/  ISETP.GT.AND P3, PT, R0.reuse, RZ, P2 ;  /* 0x000000ff0000720c */ /* 0x040fe20001764270 */
[----:B------:R-:W-:Y:S01]  /*7e50*/  @P4 STG.E.U16 desc[UR36][R4.64+0x10], R28 ;  /* 0x0000101c04004986 */ /* 0x000fe2000c101524 */
[----:B------:R-:W-:Y:S01]  /*7e60*/  ISETP.GT.AND P2, PT, R0, 0x8, P2 ;  /* 0x000000080000780c */ /* 0x000fe20001744270 */
        /* <DEDUP_REMOVED lines=8> */
[----:B------:R-:W-:Y:S01]  /*7ef0*/  FMUL R44, R44, R154 ;  /* 0x0000009a2c2c7220 */ /* 0x000fe20000400000 */
[----:B------:R-:W-:Y:S01]  /*7f00*/  F2FP.BF16.F32.PACK_AB R34, RZ, R34 ;  /* 0x00000022ff22723e */ /* 0x000fe200000010ff */
[----:B------:R-:W-:Y:S01]  /*7f10*/  @P3 STG.E.U16 desc[UR36][R4.64+0x12], R29 ;  /* 0x0000121d04003986 */ /* 0x000fe2000c101524 */
[----:B------:R-:W-:Y:S01]  /*7f20*/  ISETP.GT.AND P3, PT, R3, 0x11, PT ;  /* 0x000000110300780c */ /* 0x000fe20003f64270 */
[-C--:B------:R-:W-:Y:S01]  /*7f30*/  FMUL R45, R45, R154.reuse ;  /* 0x0000009a2d2d7220 */ /* 0x080fe20000400000 */
[----:B------:R-:W-:Y:S01]  /*7f40*/  F2FP.BF16.F32.PACK_AB R35, RZ, R35 ;  /* 0x00000023ff23723e */ /* 0x000fe200000010ff */
[----:B------:R-:W-:Y:S01]  /*7f50*/  @P1 STG.E.U16 desc[UR36][R6.64+0x10], R30 ;  /* 0x0000101e06001986 */ /* 0x000fe2000c101524 */
[----:B------:R-:W-:Y:S01]  /*7f60*/  ISETP.GT.AND P1, PT, R0, 0x8, P0 ;  /* 0x000000080000780c */ /* 0x000fe20000724270 */
[-C--:B------:R-:W-:Y:S01]  /*7f70*/  FMUL R46, R46, R154.reuse ;  /* 0x0000009a2e2e7220 */ /* 0x080fe20000400000 */
[----:B------:R-:W-:Y:S01]  /*7f80*/  ISETP.GT.AND P0, PT, R3, 0x18, PT ;  /* 0x000000180300780c */ /* 0x000fe20003f04270 */
[----:B------:R-:W-:Y:S01]  /*7f90*/  @P2 STG.E.U16 desc[UR36][R6.64+0x12], R31 ;  /* 0x0000121f06002986 */ /* 0x000fe2000c101524 */
[C---:B------:R-:W-:Y:S01]  /*7fa0*/  ISETP.GT.AND P2, PT, R0.reuse, RZ, P3 ;  /* 0x000000ff0000720c */ /* 0x040fe20001f44270 */
[-C--:B------:R-:W-:Y:S01]  /*7fb0*/  FMUL R47, R47, R154.reuse ;  /* 0x0000009a2f2f7220 */ /* 0x080fe20000400000 */
[C---:B------:R-:W-:Y:S01]  /*7fc0*/  ISETP.GT.AND P3, PT, R0.reuse, 0x8, P3 ;  /* 0x000000080000780c */ /* 0x040fe20001f64270 */
[----:B------:R-:W-:Y:S01]  /*7fd0*/  @P4 STG.E.U16 desc[UR36][R4.64+0x20], R32 ;  /* 0x0000202004004986 */ /* 0x000fe2000c101524 */
[----:B------:R-:W-:Y:S01]  /*7fe0*/  ISETP.GT.AND P4, PT, R0, RZ, P0 ;  /* 0x000000ff0000720c */ /* 0x000fe20000784270 */
[----:B------:R-:W-:Y:S01]  /*7ff0*/  FMUL R48, R48, R154 ;  /* 0x0000009a30307220 */ /* 0x000fe20000400000 */
[----:B------:R-:W-:Y:S01]  /*8000*/  F2FP.BF16.F32.PACK_AB R36, RZ, R36 ;  /* 0x00000024ff24723e */ /* 0x000fe200000010ff */
[-C--:B------:R-:W-:Y:S01]  /*8010*/  FMUL R49, R49, R154.reuse ;  /* 0x0000009a31317220 */ /* 0x080fe20000400000 */
[----:B------:R-:W-:Y:S01]  /*8020*/  F2FP.BF16.F32.PACK_AB R37, RZ, R37 ;  /* 0x00000025ff25723e */ /* 0x000fe200000010ff */
[----:B------:R-:W-:Y:S01]  /*8030*/  FMUL R50, R50, R154 ;  /* 0x0000009a32327220 */ /* 0x000fe20000400000 */
[----:B------:R-:W-:Y:S01]  /*8040*/  F2FP.BF16.F32.PACK_AB R38, RZ, R38 ;  /* 0x00000026ff26723e */ /* 0x000fe200000010ff */
[----:B------:R-:W-:Y:S01]  /*8050*/  FMUL R51, R51, R154 ;  /* 0x0000009a33337220 */ /* 0x000fe20000400000 */
[----:B------:R-:W-:Y:S01]  /*8060*/  F2FP.BF16.F32.PACK_AB R39, RZ, R39 ;  /* 0x00000027ff27723e */ /* 0x000fe200000010ff */
[----:B------:R-:W-:Y:S01]  /*8070*/  @P2 STG.E.U16 desc[UR36][R4.64+0x22], R33 ;  /* 0x0000222104002986 */ /* 0x000fe2000c101524 */
[----:B------:R-:W-:Y:S01]  /*8080*/  F2FP.BF16.F32.PACK_AB R40, RZ, R40 ;  /* 0x00000028ff28723e */ /* 0x000fe200000010ff */
[-C--:B------:R-:W-:Y:S01]  /*8090*/  FMUL R52, R52, R154.reuse ;  /* 0x0000009a34347220 */ /* 0x080fe20000400000 */
[----:B------:R-:W-:Y:S01]  /*80a0*/  F2FP.BF16.F32.PACK_AB R41, RZ, R41 ;  /* 0x00000029ff29723e */ /* 0x000fe200000010ff */
[----:B------:R-:W-:Y:S01]  /*80b0*/  @P1 STG.E.U16 desc[UR36][R6.64+0x20], R34 ;  /* 0x0000202206001986 */ /* 0x000fe2000c101524 */
[----:B------:R-:W-:Y:S01]  /*80c0*/  ISETP.GT.AND P1, PT, R0, 0x8, P0 ;  /* 0x000000080000780c */ /* 0x000fe20000724270 */
[-C--:B------:R-:W-:Y:S01]  /*80d0*/  FMUL R53, R53, R154.reuse ;  /* 0x0000009a35357220 */ /* 0x080fe20000400000 */
[C---:B------:R-:W-:Y:S01]  /*80e0*/  ISETP.GT.AND P0, PT, R3.reuse, 0x20, PT ;  /* 0x000000200300780c */ /* 0x040fe20003f04270 */
[----:B------:R-:W-:Y:S01]  /*80f0*/  @P3 STG.E.U16 desc[UR36][R6.64+0x22], R35 ;  /* 0x0000222306003986 */ /* 0x000fe2000c101524 */
[----:B------:R-:W-:Y:S01]  /*8100*/  ISETP.GT.AND P3, PT, R3, 0x19, PT ;  /* 0x000000190300780c */ /* 0x000fe20003f64270 */
[----:B------:R-:W-:Y:S01]  /*8110*/  FMUL R54, R54, R154 ;  /* 0x0000009a36367220 */ /* 0x000fe20000400000 */
[----:B------:R-:W-:Y:S01]  /*8120*/  F2FP.BF16.F32.PACK_AB R42, RZ, R42 ;  /* 0x0000002aff2a723e */ /* 0x000fe200000010ff */
[----:B------:R-:W-:Y:S01]  /*8130*/  @P4 STG.E.U16 desc[UR36][R4.64+0x30], R36 ;  /* 0x0000302404004986 */ /* 0x000fe2000c101524 */
[C---:B------:R-:W-:Y:S01]  /*8140*/  ISETP.GT.AND P2, PT, R0.reuse, RZ, P3 ;  /* 0x000000ff0000720c */ /* 0x040fe20001f44270 */
[-C--:B------:R-:W-:Y:S01]  /*8150*/  FMUL R55, R55, R154.reuse ;  /* 0x0000009a37377220 */ /* 0x080fe20000400000 */
[----:B------:R-:W-:Y:S01]  /*8160*/  ISETP.GT.AND P3, PT, R0, 0x8, P3 ;  /* 0x000000080000780c */ /* 0x000fe20001f64270 */
[-C--:B------:R-:W-:Y:S01]  /*8170*/  FMUL R56, R56, R154.reuse ;  /* 0x0000009a38387220 */ /* 0x080fe20000400000 */
[----:B------:R-:W-:Y:S01]  /*8180*/  ISETP.GT.AND P4, PT, R0, RZ, P0 ;  /* 0x000000ff0000720c */ /* 0x000fe20000784270 */
[-C--:B------:R-:W-:Y:S01]  /*8190*/  FMUL R57, R57, R154.reuse ;  /* 0x0000009a39397220 */ /* 0x080fe20000400000 */
[----:B------:R-:W-:Y:S01]  /*81a0*/  F2FP.BF16.F32.PACK_AB R43, RZ, R43 ;  /* 0x0000002bff2b723e */ /* 0x000fe200000010ff */
[----:B------:R-:W-:Y:S01]  /*81b0*/  FMUL R58, R58, R154 ;  /* 0x0000009a3a3a7220 */ /* 0x000fe20000400000 */
[----:B------:R-:W-:Y:S01]  /*81c0*/  F2FP.BF16.F32.PACK_AB R44, RZ, R44 ;  /* 0x0000002cff2c723e */ /* 0x000fe200000010ff */
[-C--:B------:R-:W-:Y:S01]  /*81d0*/  FMUL R59, R59, R154.reuse ;  /* 0x0000009a3b3b7220 */ /* 0x080fe20000400000 */
[----:B------:R-:W-:Y:S01]  /*81e0*/  F2FP.BF16.F32.PACK_AB R45, RZ, R45 ;  /* 0x0000002dff2d723e */ /* 0x000fe200000010ff */
[----:B------:R-:W-:Y:S01]  /*81f0*/  FMUL R60, R60, R154 ;  /* 0x0000009a3c3c7220 */ /* 0x000fe20000400000 */
[----:B------:R-:W-:Y:S01]  /*8200*/  F2FP.BF16.F32.PACK_AB R46, RZ, R46 ;  /* 0x0000002eff2e723e */ /* 0x000fe200000010ff */
[----:B------:R-:W-:Y:S01]  /*8210*/  @P2 STG.E.U16 desc[UR36][R4.64+0x32], R37 ;  /* 0x0000322504002986 */ /* 0x000fe2000c101524 */
[----:B------:R-:W-:Y:S01]  /*8220*/  F2FP.BF16.F32.PACK_AB R47, RZ, R47 ;  /* 0x0000002fff2f723e */ /* 0x000fe200000010ff */
[----:B------:R-:W-:Y:S01]  /*8230*/  FMUL R61, R61, R154 ;  /* 0x0000009a3d3d7220 */ /* 0x000fe20000400000 */
[----:B------:R-:W-:Y:S01]  /*8240*/  F2FP.BF16.F32.PACK_AB R48, RZ, R48 ;  /* 0x00000030ff30723e */ /* 0x000fe200000010ff */
[----:B------:R-:W-:Y:S01]  /*8250*/  @P1 STG.E.U16 desc[UR36][R6.64+0x30], R38 ;  /* 0x0000302606001986 */ /* 0x000fe2000c101524 */
[----:B------:R-:W-:Y:S01]  /*8260*/  ISETP.GT.AND P1, PT, R0, 0x8, P0 ;  /* 0x000000080000780c */ /* 0x000fe20000724270 */
[-C--:B------:R-:W-:Y:S01]  /*8270*/  FMUL R62, R62, R154.reuse ;  /* 0x0000009a3e3e7220 */ /* 0x080fe20000400000 */
[C---:B------:R-:W-:Y:S01]  /*8280*/  ISETP.GT.AND P0, PT, R3.reuse, 0x28, PT ;  /* 0x000000280300780c */ /* 0x040fe20003f04270 */
[----:B------:R-:W-:Y:S01]  /*8290*/  @P3 STG.E.U16 desc[UR36][R6.64+0x32], R39 ;  /* 0x0000322706003986 */ /* 0x000fe2000c101524 */
[----:B------:R-:W-:Y:S01]  /*82a0*/  ISETP.GT.AND P3, PT, R3, 0x21, PT ;  /* 0x000000210300780c */ /* 0x000fe20003f64270 */
[-C--:B------:R-:W-:Y:S01]  /*82b0*/  FMUL R63, R63, R154.reuse ;  /* 0x0000009a3f3f7220 */ /* 0x080fe20000400000 */
[----:B------:R-:W-:Y:S01]  /*82c0*/  F2FP.BF16.F32.PACK_AB R49, RZ, R49 ;  /* 0x00000031ff31723e */ /* 0x000fe200000010ff */
[----:B------:R-:W-:Y:S01]  /*82d0*/  @P4 STG.E.U16 desc[UR36][R4.64+0x40], R40 ;  /* 0x0000402804004986 */ /* 0x000fe2000c101524 */
[----:B------:R-:W-:Y:S01]  /*82e0*/  ISETP.GT.AND P2, PT, R0, RZ, P3 ;  /* 0x000000ff0000720c */ /* 0x000fe20001f44270 */
[-C--:B------:R-:W-:Y:S01]  /*82f0*/  FMUL R64, R64, R154.reuse ;  /* 0x0000009a40407220 */ /* 0x080fe20000400000 */
[C---:B------:R-:W-:Y:S01]  /*8300*/  ISETP.GT.AND P3, PT, R0.reuse, 0x8, P3 ;  /* 0x000000080000780c */ /* 0x040fe20001f64270 */
[-C--:B------:R-:W-:Y:S01]  /*8310*/  FMUL R65, R65, R154.reuse ;  /* 0x0000009a41417220 */ /* 0x080fe20000400000 */
        /* <DEDUP_REMOVED lines=248> */
[----:B------:R-:W-:-:S02]  /*92a0*/  ISETP.GT.AND P1, PT, R0, 0x8, P0 ;  /* 0x000000080000780c */ /* 0x000fc40000724270 */
[C---:B------:R-:W-:Y:S01]  /*92b0*/  ISETP.GT.AND P0, PT, R3.reuse, 0x78, PT ;  /* 0x000000780300780c */ /* 0x040fe20003f04270 */
[----:B------:R-:W-:Y:S01]  /*92c0*/  @P3 STG.E.U16 desc[UR36][R6.64+0xd2], R79 ;  /* 0x0000d24f06003986 */ /* 0x000fe2000c101524 */
[----:B------:R-:W-:Y:S02]  /*92d0*/  ISETP.GT.AND P3, PT, R3, 0x71, PT ;  /* 0x000000710300780c */ /* 0x000fe40003f64270 */
[----:B------:R-:W-:Y:S01]  /*92e0*/  F2FP.BF16.F32.PACK_AB R119, RZ, R119 ;  /* 0x00000077ff77723e */ /* 0x000fe200000010ff */
[----:B------:R-:W-:Y:S01]  /*92f0*/  @P4 STG.E.U16 desc[UR36][R4.64+0xe0], R80 ;  /* 0x0000e05004004986 */ /* 0x000fe2000c101524 */
[C---:B------:R-:W-:Y:S02]  /*9300*/  ISETP.GT.AND P2, PT, R0.reuse, RZ, P3 ;  /* 0x000000ff0000720c */ /* 0x040fe40001f44270 */
[C---:B------:R-:W-:Y:S02]  /*9310*/  ISETP.GT.AND P3, PT, R0.reuse, 0x8, P3 ;  /* 0x000000080000780c */ /* 0x040fe40001f64270 */
[----:B------:R-:W-:-:S02]  /*9320*/  ISETP.GT.AND P4, PT, R0, RZ, P0 ;  /* 0x000000ff0000720c */ /* 0x000fc40000784270 */
[----:B------:R-:W-:Y:S02]  /*9330*/  F2FP.BF16.F32.PACK_AB R120, RZ, R120 ;  /* 0x00000078ff78723e */ /* 0x000fe400000010ff */
[----:B------:R-:W-:Y:S02]  /*9340*/  F2FP.BF16.F32.PACK_AB R121, RZ, R121 ;  /* 0x00000079ff79723e */ /* 0x000fe400000010ff */
[----:B------:R-:W-:Y:S02]  /*9350*/  F2FP.BF16.F32.PACK_AB R122, RZ, R122 ;  /* 0x0000007aff7a723e */ /* 0x000fe400000010ff */
[----:B------:R-:W-:Y:S01]  /*9360*/  F2FP.BF16.F32.PACK_AB R123, RZ, R123 ;  /* 0x0000007bff7b723e */ /* 0x000fe200000010ff */
[----:B------:R-:W-:Y:S01]  /*9370*/  @P2 STG.E.U16 desc[UR36][R4.64+0xe2], R81 ;  /* 0x0000e25104002986 */ /* 0x000fe2000c101524 */
[----:B------:R-:W-:Y:S02]  /*9380*/  F2FP.BF16.F32.PACK_AB R124, RZ, R124 ;  /* 0x0000007cff7c723e */ /* 0x000fe400000010ff */
        /* <DEDUP_REMOVED lines=66> */
[----:B------:R-:W-:Y:S04]  /*97b0*/  @P2 STG.E.U16 desc[UR36][R4.64+0x122], R97 ;  /* 0x0001226104002986 */ /* 0x000fe8000c101524 */
[----:B------:R-:W-:Y:S01]  /*97c0*/  @P1 STG.E.U16 desc[UR36][R6.64+0x120], R98 ;  /* 0x0001206206001986 */ /* 0x000fe2000c101524 */
[----:B------:R-:W-:-:S02]  /*97d0*/  ISETP.GT.AND P1, PT, R0, 0x8, P0 ;  /* 0x000000080000780c */ /* 0x000fc40000724270 */
[C---:B------:R-:W-:Y:S01]  /*97e0*/  ISETP.GT.AND P0, PT, R3.reuse, 0xa0, PT ;  /* 0x000000a00300780c */ /* 0x040fe20003f04270 */
[----:B------:R-:W-:Y:S01]  /*97f0*/  @P3 STG.E.U16 desc[UR36][R6.64+0x122], R99 ;  /* 0x0001226306003986 */ /* 0x000fe2000c101524 */
[----:B------:R-:W-:-:S03]  /*9800*/  ISETP.GT.AND P3, PT, R3, 0x99, PT ;  /* 0x000000990300780c */ /* 0x000fc60003f64270 */
[----:B------:R-:W-:Y:S01]  /*9810*/  @P4 STG.E.U16 desc[UR36][R4.64+0x130], R100 ;  /* 0x0001306404004986 */ /* 0x000fe2000c101524 */
[C---:B------:R-:W-:Y:S02]  /*9820*/  ISETP.GT.AND P2, PT, R0.reuse, RZ, P3 ;  /* 0x000000ff0000720c */ /* 0x040fe40001f44270 */
[C---:B------:R-:W-:Y:S02]  /*9830*/  ISETP.GT.AND P3, PT, R0.reuse, 0x8, P3 ;  /* 0x000000080000780c */ /* 0x040fe40001f64270 */
[----:B------:R-:W-:-:S09]  /*9840*/  ISETP.GT.AND P4, PT, R0, RZ, P0 ;  /* 0x000000ff0000720c */ /* 0x000fd20000784270 */
[----:B------:R-:W-:Y:S04]  /*9850*/  @P2 STG.E.U16 desc[UR36][R4.64+0x132], R101 ;  /* 0x0001326504002986 */ /* 0x000fe8000c101524 */
[----:B------:R-:W-:Y:S01]  /*9860*/  @P1 STG.E.U16 desc[UR36][R6.64+0x130], R102 ;  /* 0x0001306606001986 */ /* 0x000fe2000c101524 */
[----:B------:R-:W-:Y:S02]  /*9870*/  ISETP.GT.AND P1, PT, R0, 0x8, P0 ;  /* 0x000000080000780c */ /* 0x000fe40000724270 */
        /* <DEDUP_REMOVED lines=76> */
[C---:B------:R-:W-:Y:S02]  /*9d40*/  ISETP.GT.AND P3, PT, R0.reuse, RZ, P0 ;  /* 0x000000ff0000720c */ /* 0x040fe40000764270 */
[----:B------:R-:W-:-:S07]  /*9d50*/  ISETP.GT.AND P0, PT, R0, 0x8, P0 ;  /* 0x000000080000780c */ /* 0x000fce0000704270 */
[----:B------:R-:W-:Y:S04]  /*9d60*/  @P2 STG.E.U16 desc[UR36][R4.64+0x1b2], R133 ;  /* 0x0001b28504002986 */ /* 0x000fe8000c101524 */
[----:B------:R-:W-:Y:S01]  /*9d70*/  @P1 STG.E.U16 desc[UR36][R6.64+0x1b0], R134 ;  /* 0x0001b08606001986 */ /* 0x000fe2000c101524 */
[----:B------:R-:W-:-:S03]  /*9d80*/  ISETP.GT.AND P1, PT, R3, 0xe8, PT ;  /* 0x000000e80300780c */ /* 0x000fc60003f24270 */
        /* <DEDUP_REMOVED lines=11> */
[C---:B------:R-:W-:Y:S02]  /*9e40*/  ISETP.GT.AND P2, PT, R0.reuse, RZ, P0 ;  /* 0x000000ff0000720c */ /* 0x040fe40000744270 */
[----:B------:R-:W-:Y:S01]  /*9e50*/  ISETP.GT.AND P0, PT, R0, 0x8, P0 ;  /* 0x000000080000780c */ /* 0x000fe20000704270 */
[----:B------:R-:W-:Y:S01]  /*9e60*/  @P3 STG.E.U16 desc[UR36][R4.64+0x1d0], R140 ;  /* 0x0001d08c04003986 */ /* 0x000fe2000c101524 */
[----:B------:R-:W-:-:S04]  /*9e70*/  ISETP.GT.AND P3, PT, R3, 0xf0, PT ;  /* 0x000000f00300780c */ /* 0x000fc80003f64270 */
[C---:B------:R-:W-:Y:S02]  /*9e80*/  ISETP.GT.AND P4, PT, R0.reuse, RZ, P3 ;  /* 0x000000ff0000720c */ /* 0x040fe40001f84270 */
[----:B------:R-:W-:-:S03]  /*9e90*/  ISETP.GT.AND P3, PT, R0, 0x8, P3 ;  /* 0x000000080000780c */ /* 0x000fc60001f64270 */
[----:B------:R-:W-:Y:S01]  /*9ea0*/  @P2 STG.E.U16 desc[UR36][R4.64+0x1d2], R141 ;  /* 0x0001d28d04002986 */ /* 0x000fe2000c101524 */
[----:B------:R-:W-:-:S03]  /*9eb0*/  ISETP.GT.AND P2, PT, R3, 0xf8, PT ;  /* 0x000000f80300780c */ /* 0x000fc60003f44270 */
[----:B------:R-:W-:Y:S01]  /*9ec0*/  @P1 STG.E.U16 desc[UR36][R6.64+0x1d0], R142 ;  /* 0x0001d08e06001986 */ /* 0x000fe2000c101524 */
[----:B------:R-:W-:-:S03]  /*9ed0*/  ISETP.GT.AND P1, PT, R3, 0xf9, PT ;  /* 0x000000f90300780c */ /* 0x000fc60003f24270 */
[----:B------:R-:W-:Y:S01]  /*9ee0*/  @P0 STG.E.U16 desc[UR36][R6.64+0x1d2], R143 ;  /* 0x0001d28f06000986 */ /* 0x000fe2000c101524 */
[----:B------:R-:W-:-:S03]  /*9ef0*/  ISETP.GT.AND P0, PT, R3, 0xf1, PT ;  /* 0x000000f10300780c */ /* 0x000fc60003f04270 */
[----:B------:R-:W-:Y:S01]  /*9f00*/  @P4 STG.E.U16 desc[UR36][R4.64+0x1e0], R144 ;  /* 0x0001e09004004986 */ /* 0x000fe2000c101524 */
[C---:B------:R-:W-:Y:S02]  /*9f10*/  ISETP.GT.AND P4, PT, R0.reuse, RZ, P0 ;  /* 0x000000ff0000720c */ /* 0x040fe40000784270 */
[----:B------:R-:W-:-:S11]  /*9f20*/  ISETP.GT.AND P0, PT, R0, 0x8, P0 ;  /* 0x000000080000780c */ /* 0x000fd60000704270 */
[----:B------:R-:W-:Y:S01]  /*9f30*/  @P4 STG.E.U16 desc[UR36][R4.64+0x1e2], R145 ;  /* 0x0001e29104004986 */ /* 0x000fe2000c101524 */
[C---:B------:R-:W-:Y:S02]  /*9f40*/  ISETP.GT.AND P4, PT, R0.reuse, RZ, P2 ;  /* 0x000000ff0000720c */ /* 0x040fe40001784270 */
[C---:B------:R-:W-:Y:S01]  /*9f50*/  ISETP.GT.AND P2, PT, R0.reuse, 0x8, P2 ;  /* 0x000000080000780c */ /* 0x040fe20001744270 */
[----:B------:R-:W-:Y:S01]  /*9f60*/  @P3 STG.E.U16 desc[UR36][R6.64+0x1e0], R146 ;  /* 0x0001e09206003986 */ /* 0x000fe2000c101524 */
[C---:B------:R-:W-:Y:S02]  /*9f70*/  ISETP.GT.AND P3, PT, R0.reuse, RZ, P1 ;  /* 0x000000ff0000720c */ /* 0x040fe40000f64270 */
[----:B------:R-:W-:Y:S01]  /*9f80*/  ISETP.GT.AND P1, PT, R0, 0x8, P1 ;  /* 0x000000080000780c */ /* 0x000fe20000f24270 */
[----:B------:R-:W-:Y:S06]  /*9f90*/  @P0 STG.E.U16 desc[UR36][R6.64+0x1e2], R147 ;  /* 0x0001e29306000986 */ /* 0x000fec000c101524 */
[----:B------:R-:W-:Y:S04]  /*9fa0*/  @P4 STG.E.U16 desc[UR36][R4.64+0x1f0], R148 ;  /* 0x0001f09404004986 */ /* 0x000fe8000c101524 */
[----:B------:R0:W-:Y:S02]  /*9fb0*/  @P3 STG.E.U16 desc[UR36][R4.64+0x1f2], R149 ;  /* 0x0001f29504003986 */ /* 0x0001e4000c101524 */
[----:B0-----:R-:W-:-:S02]  /*9fc0*/  @P2 IMAD.MOV.U32 R4, RZ, RZ, R6 ;  /* 0x000000ffff042224 */ /* 0x001fc400078e0006 */
[----:B------:R-:W-:-:S05]  /*9fd0*/  @P2 IMAD.MOV.U32 R5, RZ, RZ, R7 ;  /* 0x000000ffff052224 */ /* 0x000fca00078e0007 */
[----:B------:R0:W-:Y:S04]  /*9fe0*/  @P2 STG.E.U16 desc[UR36][R4.64+0x1f0], R150 ;  /* 0x0001f09604002986 */ /* 0x0001e8000c101524 */
[----:B------:R0:W-:Y:S02]  /*9ff0*/  @P1 STG.E.U16 desc[UR36][R6.64+0x1f2], R151 ;  /* 0x0001f29706001986 */ /* 0x0001e4000c101524 */
.L_x_288:
[----:B------:R-:W-:Y:S05]  /*a000*/  BSYNC B0 ;  /* 0x0000000000007941 */ /* 0x000fea0003800000 */
.L_x_34:
[----:B------:R-:W-:Y:S01]  /*a010*/  ULDC UR4, c[0x0][0xc] ;  /* 0x0000030000047ab9 */ /* 0x000fe20000000800 */
[----:B------:R-:W-:Y:S01]  /*a020*/  ULDC UR5, c[0x0][0x10] ;  /* 0x0000040000057ab9 */ /* 0x000fe20000000800 */
[----:B0-----:R-:W0:Y:S01]  /*a030*/  LDC R3, c[0x0][0x14] ;  /* 0x00000500ff037b82 */ /* 0x001e220000000800 */
[----:B------:R-:W-:Y:S01]  /*a040*/  UIMAD.WIDE.U32 UR4, UR4, UR5, URZ ;  /* 0x00000005040472a5 */ /* 0x000fe2000f8e003f */
[----:B------:R-:W-:Y:S01]  /*a050*/  PRMT R0, RZ, 0x7610, R0 ;  /* 0x00007610ff007816 */ /* 0x000fe20000000000 */
[----:B----45:R-:W-:Y:S02]  /*a060*/  IMAD.MOV.U32 R152, RZ, RZ, -0x1 ;  /* 0xffffffffff987424 */ /* 0x030fe400078e00ff */
[----:B------:R-:W-:Y:S02]  /*a070*/  IMAD.MOV.U32 R23, RZ, RZ, -0x1 ;  /* 0xffffffffff177424 */ /* 0x000fe400078e00ff */
[----:B0-----:R-:W-:-:S04]  /*a080*/  IMAD.WIDE.U32 R16, R3, UR4, R16 ;  /* 0x0000000403107c25 */ /* 0x001fc8000f8e0010 */
[----:B------:R-:W-:Y:S01]  /*a090*/  IMAD R3, R3, UR5, RZ ;  /* 0x0000000503037c24 */ /* 0x000fe2000f8e02ff */
[----:B------:R-:W-:Y:S02]  /*a0a0*/  ULDC.64 UR4, c[0x0][0x650] ;  /* 0x0001940000047ab9 */ /* 0x000fe40000000a00 */
[----:B------:R-:W-:Y:S01]  /*a0b0*/  ISETP.GE.U32.AND P0, PT, R16, UR4, PT ;  /* 0x0000000410007c0c */ /* 0x000fe2000bf06070 */
[----:B------:R-:W-:-:S05]  /*a0c0*/  IMAD.IADD R17, R17, 0x1, R3 ;  /* 0x0000000111117824 */ /* 0x000fca00078e0203 */
[----:B------:R-:W-:-:S13]  /*a0d0*/  ISETP.GE.U32.AND.EX P0, PT, R17, UR5, PT, P0 ;  /* 0x0000000511007c0c */ /* 0x000fda000bf06100 */
[----:B------:R-:W-:Y:S05]  /*a0e0*/  @P0 BRA `(.L_x_289) ;  /* 0x0000000400640947 */ /* 0x000fea0003800000 */
[----:B------:R-:W0:Y:S01]  /*a0f0*/  S2R R12, SR_CTAID.X ;  /* 0x00000000000c7919 */ /* 0x000e220000002500 */
[----:B------:R-:W4:Y:S01]  /*a100*/  LDC.64 R10, c[0x0][0x628] ;  /* 0x00018a00ff0a7b82 */ /* 0x000f220000000a00 */
[----:B------:R-:W-:Y:S01]  /*a110*/  ULDC UR4, c[0x0][0x150] ;  /* 0x0000540000047ab9 */ /* 0x000fe20000000800 */
[----:B-123--:R-:W-:Y:S01]  /*a120*/  IMAD.MOV.U32 R8, RZ, RZ, R16 ;  /* 0x000000ffff087224 */ /* 0x00efe200078e0010 */
[----:B------:R-:W1:Y:S01]  /*a130*/  S2R R24, SR_CTAID.Y ;  /* 0x0000000000187919 */ /* 0x000e620000002600 */
[----:B------:R-:W-:-:S04]  /*a140*/  IMAD.MOV.U32 R9, RZ, RZ, R17 ;  /* 0x000000ffff097224 */ /* 0x000fc800078e0011 */
[----:B------:R-:W2:Y:S08]  /*a150*/  LDC R21, c[0x0][0x144] ;  /* 0x00005100ff157b82 */ /* 0x000eb00000000800 */
[----:B------:R-:W3:Y:S08]  /*a160*/  LDC R0, c[0x0][0x630] ;  /* 0x00018c00ff007b82 */ /* 0x000ef00000000800 */
[----:B------:R-:W1:Y:S01]  /*a170*/  LDC.64 R14, c[0x0][0x620] ;  /* 0x00018800ff0e7b82 */ /* 0x000e620000000a00 */
[----:B----4-:R-:W-:-:S04]  /*a180*/  ISETP.NE.U32.AND P0, PT, R10, RZ, PT ;  /* 0x000000ff0a00720c */ /* 0x010fc80003f05070 */
[----:B------:R-:W-:Y:S02]  /*a190*/  ISETP.NE.AND.EX P0, PT, R11, RZ, PT, P0 ;  /* 0x000000ff0b00720c */ /* 0x000fe40003f05300 */
[----:B0-----:R-:W-:-:S05]  /*a1a0*/  I2FP.F32.U32 R3, R12 ;  /* 0x0000000c00037245 */ /* 0x001fca0000201000 */
[----:B------:R-:W-:-:S04]  /*a1b0*/  FMUL R3, R3, UR4 ;  /* 0x0000000403037c20 */ /* 0x000fc80008400000 */
[----:B------:R0:W4:Y:S02]  /*a1c0*/  F2I.U32.TRUNC.NTZ R20, R3 ;  /* 0x0000000300147305 */ /* 0x000124000020f000 */
[----:B--23--:R-:W-:Y:S05]  /*a1d0*/  @!P0 BRA `(.L_x_290) ;  /* 0x0000000000288947 */ /* 0x00cfea0003800000 */
[----:B0-----:R-:W0:Y:S02]  /*a1e0*/  LDC R3, c[0x0][0x634] ;  /* 0x00018d00ff037b82 */ /* 0x001e240000000800 */
        /* <DEDUP_REMOVED lines=9> */
.L_x_290:
[----:B------:R-:W2:Y:S01]  /*a280*/  LDC.64 R30, c[0x0][0x640] ;  /* 0x00019000ff1e7b82 */ /* 0x000ea20000000a00 */
[-CC-:B------:R-:W-:Y:S01]  /*a290*/  SHF.R.U64 R23, R8, R0.reuse, R9.reuse ;  /* 0x0000000008177219 */ /* 0x180fe20000001209 */
[----:B----4-:R-:W-:Y:S01]  /*a2a0*/  IMAD.MOV R20, RZ, RZ, -R20 ;  /* 0x000000ffff147224 */ /* 0x010fe200078e0a14 */
[----:B------:R-:W-:Y:S01]  /*a2b0*/  SHF.R.U32.HI R0, RZ, R0, R9 ;  /* 0x00000000ff007219 */ /* 0x000fe20000011609 */
[----:B------:R-:W-:Y:S01]  /*a2c0*/  ULDC UR4, c[0x0][0x154] ;  /* 0x0000550000047ab9 */ /* 0x000fe20000000800 */
[----:B0-----:R-:W-:Y:S01]  /*a2d0*/  IADD3 R3, P0, RZ, -R23, RZ ;  /* 0x80000017ff037210 */ /* 0x001fe20007f1e0ff */
[----:B------:R-:W-:Y:S02]  /*a2e0*/  IMAD R26, R21, R20, R12 ;  /* 0x00000014151a7224 */ /* 0x000fe400078e020c */
[----:B------:R-:W0:Y:S01]  /*a2f0*/  LDC R6, c[0x0][0x618] ;  /* 0x00018600ff067b82 */ /* 0x000e220000000800 */
[----:B------:R-:W-:Y:S02]  /*a300*/  IMAD.MOV.U32 R7, RZ, RZ, 0x1 ;  /* 0x00000001ff077424 */ /* 0x000fe400078e00ff */
[----:B------:R-:W-:-:S04]  /*a310*/  IMAD.X R5, RZ, RZ, ~R0, P0 ;  /* 0x000000ffff057224 */ /* 0x000fc800000e0e00 */
[-C--:B-1----:R-:W-:Y:S01]  /*a320*/  IMAD R0, R5, R14.reuse, RZ ;  /* 0x0000000e05007224 */ /* 0x082fe200078e02ff */
[----:B------:R-:W1:Y:S01]  /*a330*/  LDC R8, c[0x0][0x608] ;  /* 0x00018200ff087b82 */ /* 0x000e620000000800 */
[----:B------:R-:W-:-:S04]  /*a340*/  IMAD.WIDE.U32 R4, R3, R14, R16 ;  /* 0x0000000e03047225 */ /* 0x000fc800078e0010 */
[----:B------:R-:W-:Y:S01]  /*a350*/  IMAD R3, R3, R15, R0 ;  /* 0x0000000f03037224 */ /* 0x000fe200078e0200 */
[----:B------:R-:W-:Y:S02]  /*a360*/  I2FP.F32.U32 R0, R24 ;  /* 0x0000001800007245 */ /* 0x000fe40000201000 */
[----:B------:R-:W3:Y:S01]  /*a370*/  LDC R28, c[0x0][0x658] ;  /* 0x00019600ff1c7b82 */ /* 0x000ee20000000800 */
[----:B------:R-:W-:Y:S01]  /*a380*/  IMAD.IADD R3, R5, 0x1, R3 ;  /* 0x0000000105037824 */ /* 0x000fe200078e0203 */
[----:B--2---:R-:W-:Y:S01]  /*a390*/  ISETP.NE.U32.AND P0, PT, R30, RZ, PT ;  /* 0x000000ff1e00720c */ /* 0x004fe20003f05070 */
[----:B------:R-:W-:Y:S01]  /*a3a0*/  FMUL R0, R0, UR4 ;  /* 0x0000000400007c20 */ /* 0x000fe20008400000 */
[----:B------:R-:W-:Y:S02]  /*a3b0*/  IMAD.MOV.U32 R5, RZ, RZ, -0x1 ;  /* 0xffffffffff057424 */ /* 0x000fe400078e00ff */
[----:B------:R-:W-:Y:S01]  /*a3c0*/  ISETP.NE.AND.EX P0, PT, R31, RZ, PT, P0 ;  /* 0x000000ff1f00720c */ /* 0x000fe20003f05300 */
[----:B------:R2:W4:Y:S01]  /*a3d0*/  F2I.U32.TRUNC.NTZ R13, R0 ;  /* 0x00000000000d7305 */ /* 0x000522000020f000 */
[----:B------:R-:W2:Y:S01]  /*a3e0*/  LDC R15, c[0x0][0x148] ;  /* 0x00005200ff0f7b82 */ /* 0x000ea20000000800 */
[----:B0-----:R-:W-:-:S02]  /*a3f0*/  SHF.R.U64 R12, R4, R6, R3 ;  /* 0x00000006040c7219 */ /* 0x001fc40000001203 */
[----:B------:R-:W-:-:S05]  /*a400*/  SHF.R.U32.HI R3, RZ, R6, R3 ;  /* 0x00000006ff037219 */ /* 0x000fca0000011603 */
[----:B------:R-:W0:Y:S01]  /*a410*/  LDC R20, c[0x0][0x600] ;  /* 0x00018000ff147b82 */ /* 0x000e220000000800 */
[-CC-:B-1----:R-:W-:Y:S02]  /*a420*/  SHF.R.U64 R10, R12, R8.reuse, R3.reuse ;  /* 0x000000080c0a7219 */ /* 0x182fe40000001203 */
[----:B------:R-:W-:-:S05]  /*a430*/  SHF.R.U32.HI R3, RZ, R8, R3 ;  /* 0x00000008ff037219 */ /* 0x000fca0000011603 */
[----:B------:R-:W1:Y:S01]  /*a440*/  LDC R21, c[0x0][0x648] ;  /* 0x00019200ff157b82 */ /* 0x000e620000000800 */
[-C--:B---3--:R-:W-:Y:S02]  /*a450*/  SHF.L.U32 R4, R5, R28.reuse, RZ ;  /* 0x0000001c05047219 */ /* 0x088fe400000006ff */
[-CC-:B------:R-:W-:Y:S02]  /*a460*/  SHF.R.U64 R14, R10, R28.reuse, R3.reuse ;  /* 0x0000001c0a0e7219 */ /* 0x180fe40000001203 */
[----:B------:R-:W-:Y:S02]  /*a470*/  SHF.R.U32.HI R5, RZ, R28, R3 ;  /* 0x0000001cff057219 */ /* 0x000fe40000011603 */
[----:B------:R-:W-:Y:S01]  /*a480*/  LOP3.LUT R153, RZ, R4, RZ, 0x33, !PT ;  /* 0x00000004ff997212 */ /* 0x000fe200078e33ff */
[----:B------:R-:W3:Y:S01]  /*a490*/  LDC R25, c[0x0][0x638] ;  /* 0x00018e00ff197b82 */ /* 0x000ee20000000800 */
[----:B------:R-:W-:Y:S01]  /*a4a0*/  SHF.L.U32 R28, R7, R28, RZ ;  /* 0x0000001c071c7219 */ /* 0x000fe200000006ff */
[----:B------:R-:W-:-:S06]  /*a4b0*/  IMAD.MOV.U32 R4, RZ, RZ, R14 ;  /* 0x000000ffff047224 */ /* 0x000fcc00078e000e */
[----:B------:R-:W0:Y:S01]  /*a4c0*/  LDC R27, c[0x0][0x610] ;  /* 0x00018400ff1b7b82 */ /* 0x000e220000000800 */
[----:B----4-:R-:W-:Y:S05]  /*a4d0*/  @!P0 BRA `(.L_x_291) ;  /* 0x0000000000288947 */ /* 0x010fea0003800000 */
        /* <DEDUP_REMOVED lines=10> */
.L_x_291:
[----:B------:R-:W-:Y:S01]  /*a580*/  ISETP.NE.AND P0, PT, R2, 0x1, PT ;  /* 0x000000010200780c */ /* 0x000fe20003f05270 */
[----:B------:R-:W-:Y:S01]  /*a590*/  IMAD.MOV R13, RZ, RZ, -R13 ;  /* 0x000000ffff0d7224 */ /* 0x000fe200078e0a0d */
[----:B-12---:R-:W-:Y:S01]  /*a5a0*/  SHF.R.U64 R0, R4, R21, R5 ;  /* 0x0000001504007219 */ /* 0x006fe20000001205 */
[----:B0-----:R-:W-:Y:S01]  /*a5b0*/  VIADD R5, R20, 0xffffffff ;  /* 0xffffffff14057836 */ /* 0x001fe20000000000 */
[----:B------:R-:W-:-:S03]  /*a5c0*/  LOP3.LUT R153, R10, R153, RZ, 0xc0, !PT ;  /* 0x000000990a997212 */ /* 0x000fc600078ec0ff */
[----:B------:R-:W-:Y:S01]  /*a5d0*/  IMAD.MOV R3, RZ, RZ, -R0 ;  /* 0x000000ffff037224 */ /* 0x000fe200078e0a00 */
[----:B------:R-:W-:Y:S01]  /*a5e0*/  LOP3.LUT R5, R12, R5, RZ, 0xc0, !PT ;  /* 0x000000050c057212 */ /* 0x000fe200078ec0ff */
[----:B------:R-:W-:Y:S02]  /*a5f0*/  IMAD R153, R28, R0, R153 ;  /* 0x000000001c997224 */ /* 0x000fe400078e0299 */
[----:B---3--:R-:W-:Y:S02]  /*a600*/  IMAD R0, R3, R25, R14 ;  /* 0x0000001903007224 */ /* 0x008fe400078e020e */
[----:B------:R-:W-:Y:S02]  /*a610*/  @P0 IMAD R26, R15, R13, R24 ;  /* 0x0000000d0f1a0224 */ /* 0x000fe400078e0218 */
[----:B------:R-:W-:Y:S02]  /*a620*/  IMAD R4, R0, R20, R5 ;  /* 0x0000001400047224 */ /* 0x000fe400078e0205 */
[----:B------:R-:W-:-:S02]  /*a630*/  IMAD R153, R153, R27, R26 ;  /* 0x0000001b99997224 */ /* 0x000fc400078e021a */
[----:B------:R-:W-:-:S03]  /*a640*/  IMAD.MOV.U32 R3, RZ, RZ, 0x1 ;  /* 0x00000001ff037424 */ /* 0x000fc600078e00ff */
[----:B------:R-:W-:Y:S02]  /*a650*/  SEL R152, R4, R153, !P0 ;  /* 0x0000009904987207 */ /* 0x000fe40004000000 */
[----:B------:R-:W-:Y:S02]  /*a660*/  PRMT R0, R3, 0x7610, R0 ;  /* 0x0000761003007816 */ /* 0x000fe40000000000 */
[----:B------:R-:W-:-:S07]  /*a670*/  SEL R153, R153, R4, !P0 ;  /* 0x0000000499997207 */ /* 0x000fce0004000000 */
.L_x_289:
[----:B------:R-:W-:-:S13]  /*a680*/  LOP3.LUT P0, RZ, R0, 0xff, RZ, 0xc0, !PT ;  /* 0x000000ff00ff7812 */ /* 0x000fda000780c0ff */
[----:B------:R-:W-:Y:S05]  /*a690*/  @P0 BRA `(.L_x_292) ;  /* 0xffffff6800c40947 */ /* 0x000fea000383ffff */
[----:B------:R-:W-:Y:S05]  /*a6a0*/  EXIT ;  /* 0x000000000000794d */ /* 0x000fea0003800000 */
.L_x_7:
[----:B0-----:R-:W-:Y:S01]  /*a6b0*/  ULDC.64 UR4, c[0x0][0x650] ;  /* 0x0001940000047ab9 */ /* 0x001fe20000000a00 */
        /* <DEDUP_REMOVED lines=25> */
.L_x_294:
[----:B------:R-:W0:Y:S01]  /*a850*/  LDC.64 R28, c[0x0][0x640] ;  /* 0x00019000ff1c7b82 */ /* 0x000e220000000a00 */
[-CC-:B------:R-:W-:Y:S01]  /*a860*/  SHF.R.U64 R22, R12, R6.reuse, R13.reuse ;  /* 0x000000060c167219 */ /* 0x180fe2000000120d */
[----:B------:R-:W-:Y:S01]  /*a870*/  IMAD.MOV.U32 R30, RZ, RZ, 0x1 ;  /* 0x00000001ff1e7424 */ /* 0x000fe200078e00ff */
[----:B------:R-:W-:Y:S02]  /*a880*/  SHF.R.U32.HI R6, RZ, R6, R13 ;  /* 0x00000006ff067219 */ /* 0x000fe4000001160d */
        /* <DEDUP_REMOVED lines=8> */
[----:B------:R-:W-:Y:S01]  /*a910*/  IMAD.IADD R9, R9, 0x1, R11 ;  /* 0x0000000109097824 */ /* 0x000fe200078e020b */
[----:B0-----:R-:W-:-:S04]  /*a920*/  ISETP.NE.U32.AND P0, PT, R28, RZ, PT ;  /* 0x000000ff1c00720c */ /* 0x001fc80003f05070 */
[----:B------:R-:W-:Y:S02]  /*a930*/  ISETP.NE.AND.EX P0, PT, R29, RZ, PT, P0 ;  /* 0x000000ff1d00720c */ /* 0x000fe40003f05300 */
[----:B------:R-:W0:Y:S01]  /*a940*/  LDC R20, c[0x0][0x600] ;  /* 0x00018000ff147b82 */ /* 0x000e220000000800 */
[-CC-:B-1----:R-:W-:Y:S01]  /*a950*/  SHF.R.U64 R14, R8, R10.reuse, R9.reuse ;  /* 0x0000000a080e7219 */ /* 0x182fe20000001209 */
[----:B------:R-:W-:Y:S01]  /*a960*/  IMAD.MOV.U32 R8, RZ, RZ, -0x1 ;  /* 0xffffffffff087424 */ /* 0x000fe200078e00ff */
[----:B------:R-:W-:-:S05]  /*a970*/  SHF.R.U32.HI R9, RZ, R10, R9 ;  /* 0x0000000aff097219 */ /* 0x000fca0000011609 */
[----:B------:R-:W1:Y:S01]  /*a980*/  LDC R24, c[0x0][0x648] ;  /* 0x00019200ff187b82 */ /* 0x000e620000000800 */
[-CC-:B--2---:R-:W-:Y:S02]  /*a990*/  SHF.R.U64 R23, R14, R12.reuse, R9.reuse ;  /* 0x0000000c0e177219 */ /* 0x184fe40000001209 */
[----:B------:R-:W-:-:S05]  /*a9a0*/  SHF.R.U32.HI R6, RZ, R12, R9 ;  /* 0x0000000cff067219 */ /* 0x000fca0000011609 */
[----:B------:R-:W2:Y:S01]  /*a9b0*/  LDC R26, c[0x0][0x638] ;  /* 0x00018e00ff1a7b82 */ /* 0x000ea20000000800 */
[-C--:B---3--:R-:W-:Y:S02]  /*a9c0*/  SHF.L.U32 R8, R8, R27.reuse, RZ ;  /* 0x0000001b08087219 */ /* 0x088fe400000006ff */
[-CC-:B------:R-:W-:Y:S02]  /*a9d0*/  SHF.R.U64 R25, R23, R27.reuse, R6.reuse ;  /* 0x0000001b17197219 */ /* 0x180fe40000001206 */
[----:B------:R-:W-:Y:S02]  /*a9e0*/  LOP3.LUT R32, RZ, R8, RZ, 0x33, !PT ;  /* 0x00000008ff207212 */ /* 0x000fe400078e33ff */
[----:B------:R-:W-:Y:S01]  /*a9f0*/  SHF.R.U32.HI R9, RZ, R27, R6 ;  /* 0x0000001bff097219 */ /* 0x000fe20000011606 */
[----:B------:R-:W3:Y:S01]  /*aa00*/  LDC R31, c[0x0][0x610] ;  /* 0x00018400ff1f7b82 */ /* 0x000ee20000000800 */
[----:B------:R-:W-:Y:S01]  /*aa10*/  IMAD.MOV.U32 R8, RZ, RZ, R25 ;  /* 0x000000ffff087224 */ /* 0x000fe200078e0019 */
[----:B------:R-:W-:Y:S06]  /*aa20*/  @!P0 BRA `(.L_x_295) ;  /* 0x0000000000288947 */ /* 0x000fec0003800000 */
        /* <DEDUP_REMOVED lines=10> */
.L_x_295:
[----:B------:R-:W-:Y:S02]  /*aad0*/  ISETP.NE.AND P0, PT, R2, 0x1, PT ;  /* 0x000000010200780c */ /* 0x000fe40003f05270 */
[----:B-1----:R-:W-:Y:S01]  /*aae0*/  SHF.R.U64 R6, R8, R24, R9 ;  /* 0x0000001808067219 */ /* 0x002fe20000001209 */
[----:B0-----:R-:W-:Y:S01]  /*aaf0*/  VIADD R9, R20, 0xffffffff ;  /* 0xffffffff14097836 */ /* 0x001fe20000000000 */
[----:B------:R-:W-:Y:S02]  /*ab00*/  SHF.L.U32 R30, R30, R27, RZ ;  /* 0x0000001b1e1e7219 */ /* 0x000fe400000006ff */
[----:B------:R-:W-:Y:S01]  /*ab10*/  LOP3.LUT R5, R23, R32, RZ, 0xc0, !PT ;  /* 0x0000002017057212 */ /* 0x000fe200078ec0ff */
[----:B------:R-:W-:-:S04]  /*ab20*/  IMAD.MOV R8, RZ, RZ, -R6 ;  /* 0x000000ffff087224 */ /* 0x000fc800078e0a06 */
[----:B------:R-:W-:Y:S01]  /*ab30*/  IMAD R6, R30, R6, R5 ;  /* 0x000000061e067224 */ /* 0x000fe200078e0205 */
[----:B------:R-:W-:Y:S01]  /*ab40*/  LOP3.LUT R5, R14, R9, RZ, 0xc0, !PT ;  /* 0x000000090e057212 */ /* 0x000fe200078ec0ff */
[----:B------:R-:W-:Y:S02]  /*ab50*/  @P0 IMAD R3, R7, R21, R4 ;  /* 0x0000001507030224 */ /* 0x000fe400078e0204 */
[----:B--2---:R-:W-:Y:S02]  /*ab60*/  IMAD R4, R8, R26, R25 ;  /* 0x0000001a08047224 */ /* 0x004fe400078e0219 */
[----:B---3--:R-:W-:Y:S02]  /*ab70*/  IMAD R3, R6, R31, R3 ;  /* 0x0000001f06037224 */ /* 0x008fe400078e0203 */
[----:B------:R-:W-:Y:S02]  /*ab80*/  IMAD R4, R4, R20, R5 ;  /* 0x0000001404047224 */ /* 0x000fe400078e0205 */
[----:B------:R-:W-:-:S02]  /*ab90*/  IMAD.MOV.U32 R8, RZ, RZ, 0x1 ;  /* 0x00000001ff087424 */ /* 0x000fc400078e00ff */
[----:B------:R-:W-:Y:S01]  /*aba0*/  IMAD.MOV.U32 R6, RZ, RZ, R22 ;  /* 0x000000ffff067224 */ /* 0x000fe200078e0016 */
[----:B------:R-:W-:Y:S02]  /*abb0*/  SEL R13, R4, R3, !P0 ;  /* 0x00000003040d7207 */ /* 0x000fe40004000000 */
[----:B------:R-:W-:-:S07]  /*abc0*/  SEL R20, R3, R4, !P0 ;  /* 0x0000000403147207 */ /* 0x000fce0004000000 */
.L_x_293:
[----:B------:R-:W-:-:S08]  /*abd0*/  NOP ;  /* 0x0000000000007918 */ /* 0x000fd00000000000 */
[----:B------:R-:W0:-:S00]  /*abe0*/  USETMAXREG.DEALLOC.CTAPOOL 0x28 ;  /* 0x00000028000079c8 */ /* 0x000e0000080e0500 */
[----:B0-----:R-:W-:-:S13]  /*abf0*/  ISETP.NE.AND P0, PT, R0, RZ, PT ;  /* 0x000000ff0000720c */ /* 0x001fda0003f05270 */
[----:B------:R-:W-:Y:S05]  /*ac00*/  @P0 EXIT ;  /* 0x000000000000094d */ /* 0x000fea0003800000 */
[----:B------:R-:W-:Y:S01]  /*ac10*/  LOP3.LUT P0, RZ, R8, 0xff, RZ, 0xc0, !PT ;  /* 0x000000ff08ff7812 */ /* 0x000fe2000780c0ff */
[----:B------:R-:W-:Y:S02]  /*ac20*/  IMAD.MOV.U32 R0, RZ, RZ, 0x1 ;  /* 0x00000001ff007424 */ /* 0x000fe400078e00ff */
[----:B------:R-:W-:-:S10]  /*ac30*/  IMAD.MOV.U32 R3, RZ, RZ, RZ ;  /* 0x000000ffff037224 */ /* 0x000fd400078e00ff */
[----:B------:R-:W-:Y:S05]  /*ac40*/  @!P0 BRA `(.L_x_296) ;  /* 0x0000000c00708947 */ /* 0x000fea0003800000 */
[----:B------:R-:W0:Y:S01]  /*ac50*/  LDC R0, c[0x0][0x28c] ;  /* 0x0000a300ff007b82 */ /* 0x000e220000000800 */
[----:B------:R-:W-:Y:S01]  /*ac60*/  ULDC UR5, c[0x0][0x658] ;  /* 0x0001960000057ab9 */ /* 0x000fe20000000800 */
[----:B------:R-:W-:Y:S01]  /*ac70*/  UMOV UR7, 0xffffffff ;  /* 0xffffffff00077882 */ /* 0x000fe20000000000 */
[----:B------:R-:W-:Y:S01]  /*ac80*/  ULDC UR6, c[0x0][0xc] ;  /* 0x0000030000067ab9 */ /* 0x000fe20000000800 */
[----:B------:R-:W-:Y:S01]  /*ac90*/  USHF.L.U32 UR9, UR7, UR5, URZ ;  /* 0x0000000507097299 */ /* 0x000fe2000800063f */
[----:B------:R-:W-:Y:S01]  /*aca0*/  BSSY B0, `(.L_x_296) ;  /* 0x00000d6000007945 */ /* 0x000fe20003800000 */
[----:B------:R-:W-:Y:S01]  /*acb0*/  UMOV UR8, 0x1 ;  /* 0x0000000100087882 */ /* 0x000fe20000000000 */
[----:B------:R-:W-:Y:S01]  /*acc0*/  ULDC UR7, c[0x0][0x10] ;  /* 0x0000040000077ab9 */ /* 0x000fe20000000800 */
[----:B------:R-:W1:Y:S01]  /*acd0*/  S2UR UR10, SR_CgaCtaId ;  /* 0x00000000000a79c3 */ /* 0x000e620000008800 */
[----:B------:R-:W-:Y:S01]  /*ace0*/  UIMAD.WIDE.U32 UR6, UR6, UR7, URZ ;  /* 0x00000007060672a5 */ /* 0x000fe2000f8e003f */
[----:B------:R-:W-:Y:S01]  /*acf0*/  IMAD.MOV.U32 R9, RZ, RZ, 0x1 ;  /* 0x00000001ff097424 */ /* 0x000fe200078e00ff */
[----:B------:R-:W-:Y:S01]  /*ad00*/  USHF.L.U32 UR5, UR8, UR5, URZ ;  /* 0x0000000508057299 */ /* 0x000fe2000800063f */
[----:B------:R-:W-:Y:S01]  /*ad10*/  LOP3.LUT R8, R19, 0x2, RZ, 0xfc, !PT ;  /* 0x0000000213087812 */ /* 0x000fe200078efcff */
[----:B------:R-:W-:Y:S01]  /*ad20*/  ULDC UR4, c[0x0][0x600] ;  /* 0x0001800000047ab9 */ /* 0x000fe20000000800 */
[----:B------:R-:W-:Y:S01]  /*ad30*/  ULDC UR8, c[0x0][0x14] ;  /* 0x0000050000087ab9 */ /* 0x000fe20000000800 */
[----:B------:R-:W-:-:S02]  /*ad40*/  UIADD3 UR4, UR4, -0x1, URZ ;  /* 0xffffffff04047890 */ /* 0x000fc4000fffe03f */
[----:B------:R-:W-:Y:S02]  /*ad50*/  UIMAD.WIDE.U32 UR30, UR6, UR8, URZ ;  /* 0x00000008061e72a5 */ /* 0x000fe4000f8e003f */
[----:B------:R-:W-:Y:S02]  /*ad60*/  UIMAD UR7, UR7, UR8, URZ ;  /* 0x00000008070772a4 */ /* 0x000fe4000f8e023f */
[----:B------:R-:W-:Y:S02]  /*ad70*/  ULOP3.LUT UR6, URZ, UR9, URZ, 0x33, !UPT ;  /* 0x000000093f067292 */ /* 0x000fe4000f8e333f */
[----:B------:R-:W-:Y:S01]  /*ad80*/  UIADD3 UR7, UR31, UR7, URZ ;  /* 0x000000071f077290 */ /* 0x000fe2000fffe03f */
[----:B0-----:R-:W-:Y:S01]  /*ad90*/  VIADD R0, R0, 0x7f ;  /* 0x0000007f00007836 */ /* 0x001fe20000000000 */
[----:B------:R-:W-:-:S04]  /*ada0*/  ULDC.64 UR38, c[0x0][0x198] ;  /* 0x0000660000267ab9 */ /* 0x000fc80000000a00 */
[----:B------:R-:W-:Y:S01]  /*adb0*/  SHF.R.S32.HI R3, RZ, 0x1f, R0 ;  /* 0x0000001fff037819 */ /* 0x000fe20000011400 */
[----:B-1----:R-:W-:-:S03]  /*adc0*/  IMAD.U32 R11, RZ, RZ, UR10 ;  /* 0x0000000aff0b7e24 */ /* 0x002fc6000f8e00ff */
[----:B------:R-:W-:Y:S01]  /*add0*/  LEA.HI R3, R3, R0, RZ, 0x7 ;  /* 0x0000000003037211 */ /* 0x000fe200078f38ff */
[----:B------:R-:W-:-:S03]  /*ade0*/  IMAD.MOV.U32 R0, RZ, RZ, 0x1 ;  /* 0x00000001ff007424 */ /* 0x000fc600078e00ff */
[----:B------:R-:W-:Y:S01]  /*adf0*/  SHF.R.S32.HI R10, RZ, 0x7, R3 ;  /* 0x00000007ff0a7819 */ /* 0x000fe20000011403 */
[----:B------:R-:W-:-:S04]  /*ae00*/  IMAD.MOV.U32 R3, RZ, RZ, RZ ;  /* 0x000000ffff037224 */ /* 0x000fc800078e00ff */
[----:B------:R-:W-:-:S07]  /*ae10*/  VIADD R12, R10, 0x1 ;  /* 0x000000010a0c7836 */ /* 0x000fce0000000000 */
.L_x_307:
[----:B------:R-:W-:-:S03]  /*ae20*/  UMOV UR8, 0xffffffff ;  /* 0xffffffff00087882 */ /* 0x000fc60000000000 */
[----:B------:R-:W-:Y:S05]  /*ae30*/  BRA.DIV UR8, `(.L_x_297) ;  /* 0x0000001208007947 */ /* 0x000fea000b800000 */
[----:B------:R-:W-:-:S13]  /*ae40*/  ELECT P6, URZ, PT ;  /* 0x00000000003f782f */ /* 0x000fda00038c0000 */
.L_x_319:
[----:B------:R-:W0:Y:S01]  /*ae50*/  LDC R4, c[0x0][0x28c] ;  /* 0x0000a300ff047b82 */ /* 0x000e220000000800 */
[----:B------:R-:W-:Y:S01]  /*ae60*/  BSSY B1, `(.L_x_298) ;  /* 0x0000047000017945 */ /* 0x000fe20003800000 */
[----:B0-----:R-:W-:-:S13]  /*ae70*/  ISETP.LT.OR P6, PT, R4, 0x1, !P6 ;  /* 0x000000010400780c */ /* 0x001fda00077c1670 */
[----:B------:R-:W-:Y:S05]  /*ae80*/  @P6 BRA `(.L_x_299) ;  /* 0x0000000400106947 */ /* 0x000fea0003800000 */
[----:B------:R-:W-:Y:S02]  /*ae90*/  IMAD R20, R20, 0x2, R11 ;  /* 0x0000000214147824 */ /* 0x000fe400078e020b */
[----:B------:R-:W-:Y:S02]  /*aea0*/  IMAD.SHL.U32 R15, R13, 0x100, RZ ;  /* 0x000001000d0f7824 */ /* 0x000fe400078e00ff */
[----:B------:R-:W-:Y:S02]  /*aeb0*/  IMAD.MOV.U32 R22, RZ, RZ, RZ ;  /* 0x000000ffff167224 */ /* 0x000fe400078e00ff */
[----:B------:R-:W-:Y:S02]  /*aec0*/  IMAD.MOV.U32 R4, RZ, RZ, R12 ;  /* 0x000000ffff047224 */ /* 0x000fe400078e000c */
[----:B------:R-:W-:Y:S02]  /*aed0*/  IMAD.MOV.U32 R5, RZ, RZ, R0 ;  /* 0x000000ffff057224 */ /* 0x000fe400078e0000 */
[----:B------:R-:W-:-:S02]  /*aee0*/  IMAD.MOV.U32 R14, RZ, RZ, R3 ;  /* 0x000000ffff0e7224 */ /* 0x000fc400078e0003 */
[----:B------:R-:W-:-:S07]  /*aef0*/  IMAD.SHL.U32 R21, R20, 0x40, RZ ;  /* 0x0000004014157824 */ /* 0x000fce00078e00ff */
.L_x_302:
[----:B------:R-:W0:Y:S01]  /*af00*/  S2UR UR8, SR_CgaCtaId ;  /* 0x00000000000879c3 */ /* 0x000e220000008800 */
[----:B------:R-:W-:Y:S02]  /*af10*/  MOV R20, 0x400 ;  /* 0x0000040000147802 */ /* 0x000fe40000000f00 */
[----:B------:R-:W-:Y:S02]  /*af20*/  SHF.L.U32 R7, R5, 0x1f, RZ ;  /* 0x0000001f05077819 */ /* 0x000fe400000006ff */
[----:B------:R-:W-:-:S13]  /*af30*/  LOP3.LUT P1, RZ, R18, 0x7f, RZ, 0xc0, !PT ;  /* 0x0000007f12ff7812 */ /* 0x000fda000782c0ff */
[----:B------:R-:W1:Y:S01]  /*af40*/  @!P1 LDC R13, c[0x0][0x500] ;  /* 0x00014000ff0d9b82 */ /* 0x000e620000000800 */
[----:B0-----:R-:W-:-:S05]  /*af50*/  IMAD.U32 R11, RZ, RZ, UR8 ;  /* 0x00000008ff0b7e24 */ /* 0x001fca000f8e00ff */
[----:B------:R-:W-:-:S05]  /*af60*/  LEA R23, R11, R20, 0x18 ;  /* 0x000000140b177211 */ /* 0x000fca00078ec0ff */
[----:B------:R-:W-:-:S04]  /*af70*/  IMAD R20, R14, 0x8, R23 ;  /* 0x000000080e147824 */ /* 0x000fc800078e0217 */
[----:B------:R-:W0:Y:S02]  /*af80*/  SYNCS.PHASECHK.TRANS64.TRYWAIT P0, [R20+URZ+0x28], R7 ;  /* 0x00002807140075a7 */ /* 0x000e24000800017f */
[----:B01----:R-:W-:Y:S05]  /*af90*/  @!P0 BRA `(.L_x_300) ;  /* 0x0000000c00c88947 */ /* 0x003fea0003800000 */
.L_x_320:
[----:B0-----:R-:W-:Y:S01]  /*afa0*/  PRMT R7, R8, 0x9910, RZ ;  /* 0x0000991008077816 */ /* 0x001fe200000000ff */
[----:B------:R0:W-:Y:S03]  /*afb0*/  @!P1 SYNCS.ARRIVE.TRANS64 RZ, [R20+URZ], R13 ;  /* 0x0000000d14ff99a7 */ /* 0x0001e6000800003f */
[----:B------:R-:W-:-:S13]  /*afc0*/  ISETP.NE.AND P0, PT, R7, 0x2, PT ;  /* 0x000000020700780c */ /* 0x000fda0003f05270 */
[----:B0-----:R-:W-:Y:S05]  /*afd0*/  @P0 BRA `(.L_x_301) ;  /* 0x0000000000040947 */ /* 0x001fea0003800000 */
[----:B------:R-:W-:Y:S01]  /*afe0*/  BPT.TRAP 0x1 ;  /* 0x000000040000795c */ /* 0x000fe20000300000 */
.L_x_301:
[----:B------:R-:W-:Y:S01]  /*aff0*/  IMAD R7, R14, 0x4, R11 ;  /* 0x000000040e077824 */ /* 0x000fe200078e020b */
[----:B------:R-:W-:Y:S01]  /*b000*/  R2UR UR34, R22 ;  /* 0x00000000162272ca */ /* 0x000fe200000e0000 */
[----:B------:R-:W-:Y:S01]  /*b010*/  VIADD R4, R4, 0xffffffff ;  /* 0xffffffff04047836 */ /* 0x000fe20000000000 */
[----:B------:R-:W-:Y:S01]  /*b020*/  R2UR UR33, R20 ;  /* 0x00000000142172ca */ /* 0x000fe200000e0000 */
[----:B------:R-:W-:Y:S01]  /*b030*/  IMAD.SHL.U32 R7, R7, 0x1000, RZ ;  /* 0x0000100007077824 */ /* 0x000fe200078e00ff */
[----:B------:R-:W-:Y:S01]  /*b040*/  R2UR UR36, R6 ;  /* 0x00000000062472ca */ /* 0x000fe200000e0000 */
[----:B------:R-:W-:Y:S01]  /*b050*/  UIADD3 UR14, UP0, UR38, 0xf0, URZ ;  /* 0x000000f0260e7890 */ /* 0x000fe2000ff1e03f */
[----:B------:R-:W-:Y:S01]  /*b060*/  R2UR UR35, R21 ;  /* 0x00000000152372ca */ /* 0x000fe200000e0000 */
[--C-:B------:R-:W-:Y:S01]  /*b070*/  IMAD R7, R7, 0x2, R23.reuse ;  /* 0x0000000207077824 */ /* 0x100fe200078e0217 */
[----:B------:R-:W-:Y:S01]  /*b080*/  R2UR UR19, R15 ;  /* 0x000000000f1372ca */ /* 0x000fe200000e0000 */
[----:B------:R-:W-:Y:S01]  /*b090*/  IMAD R23, R14, 0x10000, R23 ;  /* 0x000100000e177824 */ /* 0x000fe200078e0217 */
[----:B------:R-:W-:Y:S01]  /*b0a0*/  UIADD3 UR40, UP1, UR38, 0x1f0, URZ ;  /* 0x000001f026287890 */ /* 0x000fe2000ff3e03f */
[----:B------:R-:W-:Y:S01]  /*b0b0*/  ISETP.GT.AND P1, PT, R4, 0x1, PT ;  /* 0x000000010400780c */ /* 0x000fe20003f24270 */
[----:B------:R-:W-:Y:S01]  /*b0c0*/  UIADD3.X UR15, URZ, UR39, URZ, UP0, !UPT ;  /* 0x000000273f0f7290 */ /* 0x000fe200087fe43f */
[----:B------:R-:W-:Y:S01]  /*b0d0*/  R2UR UR24, R7 ;  /* 0x00000000071872ca */ /* 0x000fe200000e0000 */
[----:B------:R-:W-:Y:S01]  /*b0e0*/  UIADD3 UR26, UR34, 0x40, URZ ;  /* 0x00000040221a7890 */ /* 0x000fe2000fffe03f */
[----:B------:R-:W-:Y:S01]  /*b0f0*/  R2UR UR8, R23 ;  /* 0x00000000170872ca */ /* 0x000fe200000e0000 */
[----:B------:R-:W-:Y:S01]  /*b100*/  UIADD3.X UR41, URZ, UR39, URZ, UP1, !UPT ;  /* 0x000000273f297290 */ /* 0x000fe20008ffe43f */
[----:B------:R-:W-:Y:S01]  /*b110*/  VIADD R14, R14, 0x1 ;  /* 0x000000010e0e7836 */ /* 0x000fe20000000000 */
[----:B------:R-:W-:Y:S01]  /*b120*/  UMOV UR13, 0x30000 ;  /* 0x00030000000d7882 */ /* 0x000fe20000000000 */
[----:B------:R-:W-:Y:S01]  /*b130*/  UMOV UR22, 0x0 ;  /* 0x0000000000167882 */ /* 0x000fe20000000000 */
[----:B------:R-:W-:Y:S01]  /*b140*/  UMOV UR23, 0x10000000 ;  /* 0x1000000000177882 */ /* 0x000fe20000000000 */
[----:B------:R-:W-:Y:S01]  /*b150*/  UMOV UR25, UR33 ;  /* 0x0000002100197c82 */ /* 0x000fe20008000000 */
[----:B------:R-:W-:Y:S01]  /*b160*/  ISETP.NE.AND P0, PT, R14, 0x5, PT ;  /* 0x000000050e00780c */ /* 0x000fe20003f05270 */
[----:B------:R-:W-:Y:S01]  /*b170*/  UMOV UR28, UR36 ;  /* 0x00000024001c7c82 */ /* 0x000fe20008000000 */
[----:B------:R-:W-:Y:S01]  /*b180*/  UMOV UR27, UR35 ;  /* 0x00000023001b7c82 */ /* 0x000fe20008000000 */
[----:B------:R-:W-:Y:S01]  /*b190*/  UMOV UR17, UR33 ;  /* 0x0000002100117c82 */ /* 0x000fe20008000000 */
[----:B------:R-:W-:Y:S01]  /*b1a0*/  UIADD3 UR32, UR24, 0x100, URZ ;  /* 0x0000010018207890 */ /* 0x000fe2000fffe03f */
[----:B------:R-:W-:Y:S01]  /*b1b0*/  SEL R20, RZ, 0x1, P0 ;  /* 0x00000001ff147807 */ /* 0x000fe20000000000 */
[----:B------:R-:W-:Y:S01]  /*b1c0*/  UIADD3 UR24, UR24, 0x4100, URZ ;  /* 0x0000410018187890 */ /* 0x000fe2000fffe03f */
[----:B------:R-:W-:Y:S01]  /*b1d0*/  VIADD R22, R22, 0x80 ;  /* 0x0000008016167836 */ /* 0x000fe20000000000 */
[----:B------:R-:W-:Y:S01]  /*b1e0*/  UIADD3 UR16, UR8, 0x28100, URZ ;  /* 0x0002810008107890 */ /* 0x000fe2000fffe03f */
[----:B------:R-:W-:Y:S01]  /*b1f0*/  LOP3.LUT R5, R5, R20, RZ, 0x3c, !PT ;  /* 0x0000001405057212 */ /* 0x000fe200078e3cff */
[----:B------:R-:W-:Y:S01]  /*b200*/  UIADD3 UR8, UR8, 0x30100, URZ ;  /* 0x0003010008087890 */ /* 0x000fe2000fffe03f */
[----:B------:R-:W-:Y:S01]  /*b210*/  SEL R14, R14, RZ, P0 ;  /* 0x000000ff0e0e7207 */ /* 0x000fe20000000000 */
[----:B------:R-:W-:Y:S01]  /*b220*/  UMOV UR18, UR34 ;  /* 0x0000002200127c82 */ /* 0x000fe20008000000 */
[----:B------:R-:W-:Y:S01]  /*b230*/  UMOV UR20, UR36 ;  /* 0x0000002400147c82 */ /* 0x000fe20008000000 */
[----:B------:R0:W-:Y:S01]  /*b240*/  UTMALDG.3D.MULTICAST [UR32], [UR14], UR13, desc[UR22] ;  /* 0x000016200e0073b4 */ /* 0x0001e2000801180d */
[----:B------:R-:W-:Y:S01]  /*b250*/  UMOV UR9, UR33 ;  /* 0x0000002100097c82 */ /* 0x000fe20008000000 */
[----:B------:R-:W-:Y:S01]  /*b260*/  UMOV UR11, UR19 ;  /* 0x00000013000b7c82 */ /* 0x000fe20008000000 */
[----:B------:R-:W-:Y:S01]  /*b270*/  UMOV UR12, UR36 ;  /* 0x00000024000c7c82 */ /* 0x000fe20008000000 */
[----:B------:R-:W-:Y:S01]  /*b280*/  UMOV UR10, UR26 ;  /* 0x0000001a000a7c82 */ /* 0x000fe20008000000 */
[----:B------:R0:W-:Y:S01]  /*b290*/  UTMALDG.3D.MULTICAST [UR24], [UR14], UR13, desc[UR22] ;  /* 0x000016180e0073b4 */ /* 0x0001e2000801180d */
[----:B------:R0:W-:Y:S01]  /*b2a0*/  UTMALDG.3D [UR16], [UR40], desc[UR22] ;  /* 0x00001610280075b4 */ /* 0x0001e20008011000 */
[----:B------:R0:W-:Y:S02]  /*b2b0*/  UTMALDG.3D [UR8], [UR40], desc[UR22] ;  /* 0x00001608280075b4 */ /* 0x0001e40008011000 */
[----:B0-----:R-:W-:Y:S05]  /*b2c0*/  @P1 BRA `(.L_x_302) ;  /* 0xfffffffc000c1947 */ /* 0x001fea000383ffff */
.L_x_299:
[----:B------:R-:W-:Y:S05]  /*b2d0*/  BSYNC B1 ;  /* 0x0000000000017941 */ /* 0x000fea0003800000 */
.L_x_298:
[----:B------:R-:W-:Y:S01]  /*b2e0*/  LOP3.LUT P1, RZ, R9, 0xff, RZ, 0xc0, !PT ;  /* 0x000000ff09ff7812 */ /* 0x000fe2000782c0ff */
[C---:B------:R-:W-:Y:S01]  /*b2f0*/  IMAD.IADD R6, R10.reuse, 0x1, R3 ;  /* 0x000000010a067824 */ /* 0x040fe200078e0203 */
[----:B------:R-:W-:Y:S01]  /*b300*/  ULDC.64 UR8, c[0x0][0x650] ;  /* 0x0001940000087ab9 */ /* 0x000fe20000000a00 */
[----:B------:R-:W-:Y:S01]  /*b310*/  ISETP.GE.U32.AND P2, PT, R10, 0x5, PT ;  /* 0x000000050a00780c */ /* 0x000fe20003f46070 */
[----:B------:R-:W-:Y:S01]  /*b320*/  BSSY B1, `(.L_x_303) ;  /* 0x000006b000017945 */ /* 0x000fe20003800000 */
[----:B------:R-:W-:Y:S01]  /*b330*/  IMAD.MOV.U32 R20, RZ, RZ, -0x1 ;  /* 0xffffffffff147424 */ /* 0x000fe200078e00ff */
[----:B------:R-:W-:Y:S01]  /*b340*/  ISETP.GT.U32.AND P0, PT, R6, 0x4, PT ;  /* 0x000000040600780c */ /* 0x000fe20003f04070 */
[----:B------:R-:W-:Y:S01]  /*b350*/  IMAD.MOV.U32 R13, RZ, RZ, -0x1 ;  /* 0xffffffffff0d7424 */ /* 0x000fe200078e00ff */
[----:B------:R-:W-:Y:S02]  /*b360*/  PRMT R9, RZ, 0x7610, R9 ;  /* 0x00007610ff097816 */ /* 0x000fe40000000009 */
[----:B------:R-:W-:-:S03]  /*b370*/  ISETP.LT.U32.AND P0, PT, R10, 0x5, P0 ;  /* 0x000000050a00780c */ /* 0x000fc60000701070 */
[----:B------:R-:W0:Y:S01]  /*b380*/  @P1 S2R R11, SR_CgaCtaId ;  /* 0x00000000000b1919 */ /* 0x000e220000008800 */
[----:B------:R-:W-:-:S04]  /*b390*/  @P1 MOV R4, 0x400 ;  /* 0x0000040000041802 */ /* 0x000fc80000000f00 */
[----:B0-----:R-:W-:Y:S01]  /*b3a0*/  @P1 LEA R3, R11, R4, 0x18 ;  /* 0x000000040b031211 */ /* 0x001fe200078ec0ff */
[----:B------:R-:W-:-:S03]  /*b3b0*/  IMAD.WIDE.U32 R4, R6, -0x33333333, RZ ;  /* 0xcccccccd06047825 */ /* 0x000fc600078e00ff */
[----:B------:R0:W-:Y:S01]  /*b3c0*/  @P1 SYNCS.ARRIVE.TRANS64.A1T0 RZ, [R3+URZ+0x68], RZ ;  /* 0x000068ff03ff19a7 */ /* 0x0001e2000810003f */
[----:B------:R-:W-:Y:S02]  /*b3d0*/  IADD3 R16, P1, R16, UR30, RZ ;  /* 0x0000001e10107c10 */ /* 0x000fe4000ff3e0ff */
[----:B------:R-:W-:Y:S02]  /*b3e0*/  SHF.R.U32.HI R5, RZ, 0x2, R5 ;  /* 0x00000002ff057819 */ /* 0x000fe40000011605 */
[----:B------:R-:W-:Y:S02]  /*b3f0*/  IADD3.X R17, R17, UR7, RZ, P1, !PT ;  /* 0x0000000711117c10 */ /* 0x000fe40008ffe4ff */
[----:B------:R-:W-:Y:S02]  /*b400*/  PRMT R4, RZ, 0x7610, R4 ;  /* 0x00007610ff047816 */ /* 0x000fe40000000004 */
[----:B0-----:R-:W-:Y:S02]  /*b410*/  SEL R3, RZ, 0x1, !P0 ;  /* 0x00000001ff037807 */ /* 0x001fe40004000000 */
[----:B------:R-:W-:-:S02]  /*b420*/  ISETP.GE.U32.AND P0, PT, R16, UR8, PT ;  /* 0x0000000810007c0c */ /* 0x000fc4000bf06070 */
[----:B------:R-:W-:Y:S01]  /*b430*/  LOP3.LUT R0, R0, R3, RZ, 0x3c, !PT ;  /* 0x0000000300007212 */ /* 0x000fe200078e3cff */
[----:B------:R-:W-:Y:S01]  /*b440*/  IMAD R3, R5, -0x5, R6 ;  /* 0xfffffffb05037824 */ /* 0x000fe200078e0206 */
[----:B------:R-:W-:Y:S01]  /*b450*/  ISETP.GE.U32.AND.EX P0, PT, R17, UR9, PT, P0 ;  /* 0x0000000911007c0c */ /* 0x000fe2000bf06100 */
[----:B------:R-:W-:Y:S01]  /*b460*/  IMAD.MOV.U32 R6, RZ, RZ, -0x1 ;  /* 0xffffffffff067424 */ /* 0x000fe200078e00ff */
[----:B------:R-:W-:-:S11]  /*b470*/  @P2 LOP3.LUT R0, R0, 0x1, R5, 0x78, !PT ;  /* 0x0000000100002812 */ /* 0x000fd600078e7805 */
[----:B------:R-:W-:Y:S05]  /*b480*/  @P0 BRA `(.L_x_304) ;  /* 0x0000000400500947 */ /* 0x000fea0003800000 */
[----:B------:R-:W0:Y:S01]  /*b490*/  S2R R15, SR_CTAID.X ;  /* 0x00000000000f7919 */ /* 0x000e220000002500 */
[----:B------:R-:W-:Y:S01]  /*b4a0*/  ULDC.64 UR8, c[0x0][0x628] ;  /* 0x00018a0000087ab9 */ /* 0x000fe20000000a00 */
[----:B------:R-:W1:Y:S01]  /*b4b0*/  LDC R20, c[0x0][0x144] ;  /* 0x00005100ff147b82 */ /* 0x000e620000000800 */
[----:B------:R-:W-:Y:S01]  /*b4c0*/  ISETP.NE.U32.AND P0, PT, RZ, UR8, PT ;  /* 0x00000008ff007c0c */ /* 0x000fe2000bf05070 */
[----:B------:R-:W2:Y:S01]  /*b4d0*/  S2R R13, SR_CTAID.Y ;  /* 0x00000000000d7919 */ /* 0x000ea20000002600 */
[----:B------:R-:W-:Y:S01]  /*b4e0*/  ULDC UR11, c[0x0][0x630] ;  /* 0x00018c00000b7ab9 */ /* 0x000fe20000000800 */
[----:B------:R-:W-:Y:S01]  /*b4f0*/  ULDC UR12, c[0x0][0x150] ;  /* 0x00005400000c7ab9 */ /* 0x000fe20000000800 */
[----:B------:R-:W-:Y:S01]  /*b500*/  ISETP.NE.AND.EX P0, PT, RZ, UR9, PT, P0 ;  /* 0x00000009ff007c0c */ /* 0x000fe2000bf05300 */
[----:B------:R-:W-:Y:S02]  /*b510*/  IMAD.MOV.U32 R4, RZ, RZ, R16 ;  /* 0x000000ffff047224 */ /* 0x000fe400078e0010 */
[----:B------:R-:W-:Y:S01]  /*b520*/  IMAD.MOV.U32 R5, RZ, RZ, R17 ;  /* 0x000000ffff057224 */ /* 0x000fe200078e0011 */
[----:B0-----:R-:W-:-:S09]  /*b530*/  I2FP.F32.U32 R22, R15 ;  /* 0x0000000f00167245 */ /* 0x001fd20000201000 */
[----:B------:R-:W-:Y:S05]  /*b540*/  @!P0 BRA `(.L_x_305) ;  /* 0x0000000000288947 */ /* 0x000fea0003800000 */
[----:B------:R-:W-:Y:S02]  /*b550*/  ULDC UR10, c[0x0][0x634] ;  /* 0x00018d00000a7ab9 */ /* 0x000fe40000000800 */
[----:B------:R-:W-:-:S05]  /*b560*/  IADD3 R5, P0, R16, UR10, RZ ;  /* 0x0000000a10057c10 */ /* 0x000fca000ff1e0ff */
[----:B------:R-:W-:-:S04]  /*b570*/  IMAD.X R21, RZ, RZ, R17, P0 ;  /* 0x000000ffff157224 */ /* 0x000fc800000e0611 */
[----:B------:R-:W-:-:S04]  /*b580*/  IMAD.WIDE.U32 R6, R21, UR8, RZ ;  /* 0x0000000815067c25 */ /* 0x000fc8000f8e00ff */
[----:B------:R-:W-:-:S04]  /*b590*/  IMAD.WIDE.U32 R6, P0, R5, UR9, R6 ;  /* 0x0000000905067c25 */ /* 0x000fc8000f800006 */
[----:B------:R-:W-:-:S04]  /*b5a0*/  IMAD.WIDE.U32 R4, R5, UR8, RZ ;  /* 0x0000000805047c25 */ /* 0x000fc8000f8e00ff */
[----:B------:R-:W-:Y:S01]  /*b5b0*/  IMAD.MOV.U32 R4, RZ, RZ, R7 ;  /* 0x000000ffff047224 */ /* 0x000fe200078e0007 */
[----:B------:R-:W-:Y:S01]  /*b5c0*/  IADD3 RZ, P1, R5, R6, RZ ;  /* 0x0000000605ff7210 */ /* 0x000fe20007f3e0ff */
[----:B------:R-:W-:-:S04]  /*b5d0*/  IMAD.X R5, RZ, RZ, RZ, P0 ;  /* 0x000000ffff057224 */ /* 0x000fc800000e06ff */
[----:B------:R-:W-:-:S08]  /*b5e0*/  IMAD.WIDE.U32.X R4, R21, UR9, R4, P1 ;  /* 0x0000000915047c25 */ /* 0x000fd000088e0404 */
.L_x_305:
[----:B------:R-:W-:Y:S01]  /*b5f0*/  FMUL R22, R22, UR12 ;  /* 0x0000000c16167c20 */ /* 0x000fe20008400000 */
[--C-:B------:R-:W-:Y:S01]  /*b600*/  SHF.R.U64 R14, R4, UR11, R5.reuse ;  /* 0x0000000b040e7c19 */ /* 0x100fe20008001205 */
[----:B------:R-:W-:Y:S01]  /*b610*/  ULDC.64 UR8, c[0x0][0x620] ;  /* 0x0001880000087ab9 */ /* 0x000fe20000000a00 */
[----:B------:R-:W-:Y:S01]  /*b620*/  SHF.R.U32.HI R4, RZ, UR11, R5 ;  /* 0x0000000bff047c19 */ /* 0x000fe20008011605 */
[----:B------:R-:W-:Y:S01]  /*b630*/  ULDC.64 UR10, c[0x0][0x640] ;  /* 0x00019000000a7ab9 */ /* 0x000fe20000000a00 */
[----:B------:R-:W-:Y:S01]  /*b640*/  IADD3 R5, P0, RZ, -R14, RZ ;  /* 0x8000000eff057210 */ /* 0x000fe20007f1e0ff */
[----:B------:R-:W0:Y:S04]  /*b650*/  F2I.U32.TRUNC.NTZ R22, R22 ;  /* 0x0000001600167305 */ /* 0x000e28000020f000 */
[----:B------:R-:W-:Y:S01]  /*b660*/  IMAD.X R4, RZ, RZ, ~R4, P0 ;  /* 0x000000ffff047224 */ /* 0x000fe200000e0e04 */
[----:B------:R-:W-:-:S03]  /*b670*/  ISETP.NE.U32.AND P0, PT, RZ, UR10, PT ;  /* 0x0000000aff007c0c */ /* 0x000fc6000bf05070 */
[----:B------:R-:W-:Y:S01]  /*b680*/  IMAD R4, R4, UR8, RZ ;  /* 0x0000000804047c24 */ /* 0x000fe2000f8e02ff */
[----:B------:R-:W-:-:S03]  /*b690*/  ISETP.NE.AND.EX P0, PT, RZ, UR11, PT, P0 ;  /* 0x0000000bff007c0c */ /* 0x000fc6000bf05300 */
[C---:B------:R-:W-:Y:S01]  /*b6a0*/  IMAD R7, R5.reuse, UR9, R4 ;  /* 0x0000000905077c24 */ /* 0x040fe2000f8e0204 */
[----:B------:R-:W-:Y:S01]  /*b6b0*/  ULDC UR9, c[0x0][0x154] ;  /* 0x0000550000097ab9 */ /* 0x000fe20000000800 */
[----:B------:R-:W-:Y:S01]  /*b6c0*/  IMAD.WIDE.U32 R4, R5, UR8, R16 ;  /* 0x0000000805047c25 */ /* 0x000fe2000f8e0010 */
[----:B------:R-:W-:-:S03]  /*b6d0*/  ULDC UR8, c[0x0][0x618] ;  /* 0x0001860000087ab9 */ /* 0x000fc60000000800 */
[----:B0-----:R-:W-:Y:S02]  /*b6e0*/  IMAD.MOV R6, RZ, RZ, -R22 ;  /* 0x000000ffff067224 */ /* 0x001fe400078e0a16 */
[----:B------:R-:W-:Y:S02]  /*b6f0*/  IMAD.IADD R5, R5, 0x1, R7 ;  /* 0x0000000105057824 */ /* 0x000fe400078e0207 */
[----:B-1----:R-:W-:Y:S01]  /*b700*/  IMAD R15, R20, R6, R15 ;  /* 0x00000006140f7224 */ /* 0x002fe200078e020f */
[----:B--2---:R-:W-:Y:S01]  /*b710*/  I2FP.F32.U32 R6, R13 ;  /* 0x0000000d00067245 */ /* 0x004fe20000201000 */
[----:B------:R-:W0:Y:S01]  /*b720*/  LDC R20, c[0x0][0x148] ;  /* 0x00005200ff147b82 */ /* 0x000e220000000800 */
[--C-:B------:R-:W-:Y:S02]  /*b730*/  SHF.R.U64 R21, R4, UR8, R5.reuse ;  /* 0x0000000804157c19 */ /* 0x100fe40008001205 */
[----:B------:R-:W-:Y:S01]  /*b740*/  SHF.R.U32.HI R4, RZ, UR8, R5 ;  /* 0x00000008ff047c19 */ /* 0x000fe20008011605 */
[----:B------:R-:W-:Y:S01]  /*b750*/  FMUL R6, R6, UR9 ;  /* 0x0000000906067c20 */ /* 0x000fe20008400000 */
[----:B------:R-:W-:-:S02]  /*b760*/  ULDC UR8, c[0x0][0x608] ;  /* 0x0001820000087ab9 */ /* 0x000fc40000000800 */
[--C-:B------:R-:W-:Y:S01]  /*b770*/  SHF.R.U64 R23, R21, UR8, R4.reuse ;  /* 0x0000000815177c19 */ /* 0x100fe20008001204 */
[----:B------:R1:W2:Y:S01]  /*b780*/  F2I.U32.TRUNC.NTZ R24, R6 ;  /* 0x0000000600187305 */ /* 0x0002a2000020f000 */
[----:B------:R-:W-:Y:S01]  /*b790*/  SHF.R.U32.HI R4, RZ, UR8, R4 ;  /* 0x00000008ff047c19 */ /* 0x000fe20008011604 */
[----:B------:R-:W-:-:S03]  /*b7a0*/  ULDC UR8, c[0x0][0x658] ;  /* 0x0001960000087ab9 */ /* 0x000fc60000000800 */
[--C-:B------:R-:W-:Y:S02]  /*b7b0*/  SHF.R.U64 R22, R23, UR8, R4.reuse ;  /* 0x0000000817167c19 */ /* 0x100fe40008001204 */
[----:B------:R-:W-:-:S03]  /*b7c0*/  SHF.R.U32.HI R25, RZ, UR8, R4 ;  /* 0x00000008ff197c19 */ /* 0x000fc60008011604 */
[----:B------:R-:W-:Y:S02]  /*b7d0*/  IMAD.MOV.U32 R4, RZ, RZ, R22 ;  /* 0x000000ffff047224 */ /* 0x000fe400078e0016 */
[----:B------:R-:W-:Y:S01]  /*b7e0*/  IMAD.MOV.U32 R5, RZ, RZ, R25 ;  /* 0x000000ffff057224 */ /* 0x000fe200078e0019 */
[----:B-1----:R-:W-:Y:S06]  /*b7f0*/  @!P0 BRA `(.L_x_306) ;  /* 0x0000000000288947 */ /* 0x002fec0003800000 */
        /* <DEDUP_REMOVED lines=10> */
.L_x_306:
[----:B------:R-:W-:Y:S01]  /*b8a0*/  ISETP.NE.AND P0, PT, R2, 0x1, PT ;  /* 0x000000010200780c */ /* 0x000fe20003f05270 */
[----:B------:R-:W-:Y:S01]  /*b8b0*/  ULDC UR8, c[0x0][0x648] ;  /* 0x0001920000087ab9 */ /* 0x000fe20000000800 */
[----:B------:R-:W-:Y:S01]  /*b8c0*/  LOP3.LUT R23, R23, UR6, RZ, 0xc0, !PT ;  /* 0x0000000617177c12 */ /* 0x000fe2000f8ec0ff */
[----:B--2---:R-:W-:Y:S01]  /*b8d0*/  IMAD.MOV R24, RZ, RZ, -R24 ;  /* 0x000000ffff187224 */ /* 0x004fe200078e0a18 */
[----:B------:R-:W-:Y:S01]  /*b8e0*/  SHF.R.U64 R4, R4, UR8, R5 ;  /* 0x0000000804047c19 */ /* 0x000fe20008001205 */
[----:B------:R-:W-:Y:S01]  /*b8f0*/  ULDC UR8, c[0x0][0x638] ;  /* 0x00018e0000087ab9 */ /* 0x000fe20000000800 */
[----:B------:R-:W-:Y:S01]  /*b900*/  LOP3.LUT R21, R21, UR4, RZ, 0xc0, !PT ;  /* 0x0000000415157c12 */ /* 0x000fe2000f8ec0ff */
[----:B------:R-:W-:Y:S01]  /*b910*/  ULDC UR9, c[0x0][0x610] ;  /* 0x0001840000097ab9 */ /* 0x000fe20000000800 */
[----:B------:R-:W-:Y:S02]  /*b920*/  IMAD.MOV.U32 R6, RZ, RZ, R14 ;  /* 0x000000ffff067224 */ /* 0x000fe400078e000e */
[----:B------:R-:W-:-:S02]  /*b930*/  IMAD.MOV R5, RZ, RZ, -R4 ;  /* 0x000000ffff057224 */ /* 0x000fc400078e0a04 */
[----:B------:R-:W-:Y:S02]  /*b940*/  IMAD R4, R4, UR5, R23 ;  /* 0x0000000504047c24 */ /* 0x000fe4000f8e0217 */
[----:B0-----:R-:W-:Y:S02]  /*b950*/  @P0 IMAD R15, R20, R24, R13 ;  /* 0x00000018140f0224 */ /* 0x001fe400078e020d */
[----:B------:R-:W-:Y:S01]  /*b960*/  IMAD R22, R5, UR8, R22 ;  /* 0x0000000805167c24 */ /* 0x000fe2000f8e0216 */
[----:B------:R-:W-:Y:S01]  /*b970*/  ULDC UR8, c[0x0][0x600] ;  /* 0x0001800000087ab9 */ /* 0x000fe20000000800 */
[----:B------:R-:W-:Y:S02]  /*b980*/  IMAD R15, R4, UR9, R15 ;  /* 0x00000009040f7c24 */ /* 0x000fe4000f8e020f */
[----:B------:R-:W-:Y:S02]  /*b990*/  IMAD R22, R22, UR8, R21 ;  /* 0x0000000816167c24 */ /* 0x000fe4000f8e0215 */
[----:B------:R-:W-:-:S03]  /*b9a0*/  IMAD.MOV.U32 R4, RZ, RZ, 0x1 ;  /* 0x00000001ff047424 */ /* 0x000fc600078e00ff */
[----:B------:R-:W-:Y:S02]  /*b9b0*/  SEL R13, R22, R15, !P0 ;  /* 0x0000000f160d7207 */ /* 0x000fe40004000000 */
[----:B------:R-:W-:-:S07]  /*b9c0*/  SEL R20, R15, R22, !P0 ;  /* 0x000000160f147207 */ /* 0x000fce0004000000 */
.L_x_304:
[----:B------:R-:W-:Y:S05]  /*b9d0*/  BSYNC B1 ;  /* 0x0000000000017941 */ /* 0x000fea0003800000 */
.L_x_303:
[----:B------:R-:W-:-:S13]  /*b9e0*/  LOP3.LUT P0, RZ, R4, 0xff, RZ, 0xc0, !PT ;  /* 0x000000ff04ff7812 */ /* 0x000fda000780c0ff */
[----:B------:R-:W-:Y:S05]  /*b9f0*/  @P0 BRA `(.L_x_307) ;  /* 0xfffffff400080947 */ /* 0x000fea000383ffff */
[----:B------:R-:W-:Y:S05]  /*ba00*/  BSYNC B0 ;  /* 0x0000000000007941 */ /* 0x000fea0003800000 */
.L_x_296:
[----:B------:R-:W-:-:S03]  /*ba10*/  UMOV UR8, 0xffffffff ;  /* 0xffffffff00087882 */ /* 0x000fc60000000000 */
[----:B------:R-:W-:Y:S05]  /*ba20*/  BRA.DIV UR8, `(.L_x_308) ;  /* 0x0000000608387947 */ /* 0x000fea000b800000 */
[----:B------:R-:W-:-:S13]  /*ba30*/  ELECT P6, URZ, PT ;  /* 0x00000000003f782f */ /* 0x000fda00038c0000 */
.L_x_323:
[----:B------:R-:W-:Y:S04]  /*ba40*/  BSSY B0, `(.L_x_309) ;  /* 0x0000034000007945 */ /* 0x000fe80003800000 */
[----:B------:R-:W-:Y:S05]  /*ba50*/  @!P6 BRA `(.L_x_310) ;  /* 0x0000000000c8e947 */ /* 0x000fea0003800000 */
[----:B------:R-:W-:-:S04]  /*ba60*/  LOP3.LUT R19, R19, 0x2, RZ, 0xfc, !PT ;  /* 0x0000000213137812 */ /* 0x000fc800078efcff */
[----:B------:R-:W-:-:S13]  /*ba70*/  ISETP.NE.AND P0, PT, R19, 0x3, PT ;  /* 0x000000031300780c */ /* 0x000fda0003f05270 */
[----:B------:R-:W-:Y:S05]  /*ba80*/  @!P0 BRA `(.L_x_311) ;  /* 0x0000000000048947 */ /* 0x000fea0003800000 */
[----:B------:R-:W-:Y:S01]  /*ba90*/  BPT.TRAP 0x1 ;  /* 0x000000040000795c */ /* 0x000fe20000300000 */
.L_x_311:
[----:B------:R-:W0:Y:S01]  /*baa0*/  S2R R5, SR_CgaCtaId ;  /* 0x0000000000057919 */ /* 0x000e220000008800 */
[----:B------:R-:W-:Y:S02]  /*bab0*/  MOV R2, 0x400 ;  /* 0x0000040000027802 */ /* 0x000fe40000000f00 */
[----:B------:R-:W-:Y:S02]  /*bac0*/  SHF.L.U32 R4, R0, 0x1f, RZ ;  /* 0x0000001f00047819 */ /* 0x000fe400000006ff */
[----:B0-----:R-:W-:-:S05]  /*bad0*/  LEA R2, R5, R2, 0x18 ;  /* 0x0000000205027211 */ /* 0x001fca00078ec0ff */
[----:B------:R-:W-:-:S04]  /*bae0*/  VIADD R2, R2, 0x28 ;  /* 0x0000002802027836 */ /* 0x000fc80000000000 */
[C---:B------:R-:W-:Y:S02]  /*baf0*/  IMAD R7, R3.reuse, 0x8, R2 ;  /* 0x0000000803077824 */ /* 0x040fe400078e0202 */
[----:B------:R-:W-:Y:S02]  /*bb00*/  VIADD R3, R3, 0x1 ;  /* 0x0000000103037836 */ /* 0x000fe40000000000 */
[----:B------:R-:W0:Y:S03]  /*bb10*/  SYNCS.PHASECHK.TRANS64.TRYWAIT P0, [R7+URZ], R4 ;  /* 0x00000004070075a7 */ /* 0x000e26000800017f */
[----:B------:R-:W-:-:S04]  /*bb20*/  ISETP.NE.AND P1, PT, R3, 0x5, PT ;  /* 0x000000050300780c */ /* 0x000fc80003f25270 */
[----:B------:R-:W-:Y:S02]  /*bb30*/  SEL R5, RZ, 0x1, P1 ;  /* 0x00000001ff057807 */ /* 0x000fe40000800000 */
[----:B------:R-:W-:Y:S02]  /*bb40*/  SEL R3, R3, RZ, P1 ;  /* 0x000000ff03037207 */ /* 0x000fe40000800000 */
[----:B------:R-:W-:-:S03]  /*bb50*/  LOP3.LUT R6, R0, R5, RZ, 0x3c, !PT ;  /* 0x0000000500067212 */ /* 0x000fc600078e3cff */
[----:B------:R-:W-:Y:S01]  /*bb60*/  IMAD R8, R3, 0x8, R2 ;  /* 0x0000000803087824 */ /* 0x000fe200078e0202 */
[----:B------:R-:W-:Y:S01]  /*bb70*/  SHF.L.U32 R5, R6, 0x1f, RZ ;  /* 0x0000001f06057819 */ /* 0x000fe200000006ff */
[----:B0-----:R-:W-:Y:S06]  /*bb80*/  @!P0 BRA `(.L_x_312) ;  /* 0x0000000400008947 */ /* 0x001fec0003800000 */
.L_x_324:
[----:B------:R-:W1:Y:S01]  /*bb90*/  SYNCS.PHASECHK.TRANS64.TRYWAIT P0, [R8+URZ], R5 ;  /* 0x00000005080075a7 */ /* 0x000e62000800017f */
[----:B------:R-:W-:-:S05]  /*bba0*/  VIADD R0, R3, 0x1 ;  /* 0x0000000103007836 */ /* 0x000fca0000000000 */
[----:B------:R-:W-:-:S04]  /*bbb0*/  ISETP.NE.AND P1, PT, R0, 0x5, PT ;  /* 0x000000050000780c */ /* 0x000fc80003f25270 */
[----:B------:R-:W-:Y:S02]  /*bbc0*/  SEL R3, RZ, 0x1, P1 ;  /* 0x00000001ff037807 */ /* 0x000fe40000800000 */
[----:B0-----:R-:W-:Y:S02]  /*bbd0*/  SEL R7, R0, RZ, P1 ;  /* 0x000000ff00077207 */ /* 0x001fe40000800000 */
[----:B------:R-:W-:-:S03]  /*bbe0*/  LOP3.LUT R6, R6, R3, RZ, 0x3c, !PT ;  /* 0x0000000306067212 */ /* 0x000fc600078e3cff */
[----:B------:R-:W-:Y:S01]  /*bbf0*/  IMAD R9, R7, 0x8, R2 ;  /* 0x0000000807097824 */ /* 0x000fe200078e0202 */
[----:B------:R-:W-:Y:S01]  /*bc00*/  SHF.L.U32 R4, R6, 0x1f, RZ ;  /* 0x0000001f06047819 */ /* 0x000fe200000006ff */
[----:B-1----:R-:W-:Y:S06]  /*bc10*/  @!P0 BRA `(.L_x_313) ;  /* 0x0000000000f08947 */ /* 0x002fec0003800000 */
.L_x_325:
[----:B------:R-:W1:Y:S01]  /*bc20*/  SYNCS.PHASECHK.TRANS64.TRYWAIT P0, [R9+URZ], R4 ;  /* 0x00000004090075a7 */ /* 0x000e62000800017f */
[----:B------:R-:W-:-:S05]  /*bc30*/  VIADD R0, R7, 0x1 ;  /* 0x0000000107007836 */ /* 0x000fca0000000000 */
[----:B------:R-:W-:-:S04]  /*bc40*/  ISETP.NE.AND P1, PT, R0, 0x5, PT ;  /* 0x000000050000780c */ /* 0x000fc80003f25270 */
[----:B------:R-:W-:Y:S02]  /*bc50*/  SEL R3, RZ, 0x1, P1 ;  /* 0x00000001ff037807 */ /* 0x000fe40000800000 */
[----:B------:R-:W-:Y:S02]  /*bc60*/  SEL R7, R0, RZ, P1 ;  /* 0x000000ff00077207 */ /* 0x000fe40000800000 */
[----:B------:R-:W-:-:S03]  /*bc70*/  LOP3.LUT R11, R6, R3, RZ, 0x3c, !PT ;  /* 0x00000003060b7212 */ /* 0x000fc600078e3cff */
[----:B------:R-:W-:Y:S01]  /*bc80*/  IMAD R6, R7, 0x8, R2 ;  /* 0x0000000807067824 */ /* 0x000fe200078e0202 */
[----:B0-----:R-:W-:Y:S01]  /*bc90*/  SHF.L.U32 R5, R11, 0x1f, RZ ;  /* 0x0000001f0b057819 */ /* 0x001fe200000006ff */
[----:B-1----:R-:W-:Y:S06]  /*bca0*/  @!P0 BRA `(.L_x_314) ;  /* 0x0000000000e08947 */ /* 0x002fec0003800000 */
.L_x_326:
[----:B------:R-:W1:Y:S01]  /*bcb0*/  SYNCS.PHASECHK.TRANS64.TRYWAIT P0, [R6+URZ], R5 ;  /* 0x00000005060075a7 */ /* 0x000e62000800017f */
[----:B------:R-:W-:-:S05]  /*bcc0*/  VIADD R0, R7, 0x1 ;  /* 0x0000000107007836 */ /* 0x000fca0000000000 */
[----:B------:R-:W-:-:S04]  /*bcd0*/  ISETP.NE.AND P1, PT, R0, 0x5, PT ;  /* 0x000000050000780c */ /* 0x000fc80003f25270 */
[----:B0-----:R-:W-:Y:S02]  /*bce0*/  SEL R4, RZ, 0x1, P1 ;  /* 0x00000001ff047807 */ /* 0x001fe40000800000 */
[----:B------:R-:W-:Y:S02]  /*bcf0*/  SEL R3, R0, RZ, P1 ;  /* 0x000000ff00037207 */ /* 0x000fe40000800000 */
[----:B------:R-:W-:Y:S01]  /*bd00*/  LOP3.LUT R0, R11, R4, RZ, 0x3c, !PT ;  /* 0x000000040b007212 */ /* 0x000fe200078e3cff */
[----:B-1----:R-:W-:Y:S06]  /*bd10*/  @!P0 BRA `(.L_x_315) ;  /* 0x0000000000d88947 */ /* 0x002fec0003800000 */
.L_x_327:
[----:B------:R-:W-:Y:S01]  /*bd20*/  IMAD R3, R3, 0x8, R2 ;  /* 0x0000000803037824 */ /* 0x000fe200078e0202 */
[----:B------:R-:W-:-:S07]  /*bd30*/  SHF.L.U32 R0, R0, 0x1f, RZ ;  /* 0x0000001f00007819 */ /* 0x000fce00000006ff */
.L_x_316:
[----:B-1----:R1:W2:Y:S02]  /*bd40*/  SYNCS.PHASECHK.TRANS64.TRYWAIT P0, [R3+URZ], R0 ;  /* 0x00000000030075a7 */ /* 0x0022a4000800017f */
[----:B--2---:R-:W-:Y:S05]  /*bd50*/  @!P0 NANOSLEEP.SYNCS 0x989680 ;  /* 0x009896800000895d */ /* 0x004fea0003900000 */
[----:B------:R-:W2:Y:S02]  /*bd60*/  @!P0 SYNCS.PHASECHK.TRANS64 P0, [R3+URZ], R0 ;  /* 0x00000000030085a7 */ /* 0x000ea4000800007f */
[----:B--2---:R-:W-:Y:S05]  /*bd70*/  @!P0 BRA `(.L_x_316) ;  /* 0xfffffffc00f08947 */ /* 0x004fea000383ffff */
.L_x_310:
[----:B------:R-:W-:Y:S05]  /*bd80*/  BSYNC B0 ;  /* 0x0000000000007941 */ /* 0x000fea0003800000 */
.L_x_309:
[----:B------:R-:W-:Y:S05]  /*bd90*/  EXIT ;  /* 0x000000000000794d */ /* 0x000fea0003800000 */
.L_x_21:
[----:B---3--:R3:W4:Y:S02]  /*bda0*/  SYNCS.PHASECHK.TRANS64.TRYWAIT P1, [R3+URZ], R0 ;  /* 0x00000000030075a7 */ /* 0x008724000802017f */
[----:B----4-:R-:W-:Y:S05]  /*bdb0*/  @!P1 NANOSLEEP.SYNCS 0x989680 ;  /* 0x009896800000995d */ /* 0x010fea0003900000 */
[----:B------:R-:W4:Y:S02]  /*bdc0*/  @!P1 SYNCS.PHASECHK.TRANS64 P1, [R3+URZ], R0 ;  /* 0x00000000030095a7 */ /* 0x000f24000802007f */
[----:B----4-:R-:W-:Y:S05]  /*bdd0*/  @!P1 BRA `(.L_x_21) ;  /* 0xfffffffc00f09947 */ /* 0x010fea000383ffff */
[----:B------:R-:W-:Y:S05]  /*bde0*/  BRA `(.L_x_20) ;  /* 0xffffff5400b87947 */ /* 0x000fea000383ffff */
.L_x_26:
[----:B-1----:R1:W2:Y:S02]  /*bdf0*/  SYNCS.PHASECHK.TRANS64.TRYWAIT P1, [R5+URZ], R4 ;  /* 0x00000004050075a7 */ /* 0x0022a4000802017f */
[----:B--2---:R-:W-:Y:S05]  /*be00*/  @!P1 NANOSLEEP.SYNCS 0x989680 ;  /* 0x009896800000995d */ /* 0x004fea0003900000 */
[----:B------:R-:W2:Y:S02]  /*be10*/  @!P1 SYNCS.PHASECHK.TRANS64 P1, [R5+URZ], R4 ;  /* 0x00000004050095a7 */ /* 0x000ea4000802007f */
[----:B--2---:R-:W-:Y:S05]  /*be20*/  @!P1 BRA `(.L_x_26) ;  /* 0xfffffffc00f09947 */ /* 0x004fea000383ffff */
[----:B------:R-:W-:Y:S05]  /*be30*/  BRA `(.L_x_25) ;  /* 0xffffff5c00347947 */ /* 0x000fea000383ffff */
.L_x_297:
[----:B------:R-:W-:Y:S01]  /*be40*/  BSSY B1, `(.L_x_317) ;  /* 0x0000006000017945 */ /* 0x000fe20003800000 */
[----:B------:R-:W-:-:S07]  /*be50*/  IMAD.MOV.U32 R15, RZ, RZ, -0x1 ;  /* 0xffffffffff0f7424 */ /* 0x000fce00078e00ff */
[----:B------:R-:W-:Y:S05]  /*be60*/  WARPSYNC.COLLECTIVE R15, `(.L_x_318) ;  /* 0x000000000f0c7348 */ /* 0x000fea0003c00000 */
[----:B------:R-:W-:Y:S02]  /*be70*/  ELECT P6, UR62, PT ;  /* 0x00000000003e782f */ /* 0x000fe400038c0000 */
[----:B------:R-:W-:Y:S01]  /*be80*/  MOV R14, UR62 ;  /* 0x0000003e000e7c02 */ /* 0x000fe20008000f00 */
[----:B------:R-:W-:Y:S10]  /*be90*/  ENDCOLLECTIVE ;  /* 0x000000000000791b */ /* 0x000ff40003800000 */
.L_x_318:
[----:B------:R-:W-:Y:S05]  /*bea0*/  BSYNC B1 ;  /* 0x0000000000017941 */ /* 0x000fea0003800000 */
.L_x_317:
[----:B------:R-:W-:Y:S05]  /*beb0*/  BRA `(.L_x_319) ;  /* 0xffffffec00e47947 */ /* 0x000fea000383ffff */
.L_x_300:
[----:B0-----:R0:W1:Y:S02]  /*bec0*/  SYNCS.PHASECHK.TRANS64.TRYWAIT P0, [R20+URZ+0x28], R7 ;  /* 0x00002807140075a7 */ /* 0x001064000800017f */
[----:B-1----:R-:W-:Y:S05]  /*bed0*/  @!P0 NANOSLEEP.SYNCS 0x989680 ;  /* 0x009896800000895d */ /* 0x002fea0003900000 */
[----:B------:R-:W1:Y:S02]  /*bee0*/  @!P0 SYNCS.PHASECHK.TRANS64 P0, [R20+URZ+0x28], R7 ;  /* 0x00002807140085a7 */ /* 0x000e64000800007f */
[----:B-1----:R-:W-:Y:S05]  /*bef0*/  @!P0 BRA `(.L_x_300) ;  /* 0xfffffffc00f08947 */ /* 0x002fea000383ffff */
[----:B------:R-:W-:Y:S05]  /*bf00*/  BRA `(.L_x_320) ;  /* 0xfffffff000247947 */ /* 0x000fea000383ffff */
.L_x_308:
[----:B------:R-:W-:Y:S01]  /*bf10*/  BSSY B0, `(.L_x_321) ;  /* 0x0000006000007945 */ /* 0x000fe20003800000 */
[----:B------:R-:W-:-:S07]  /*bf20*/  IMAD.MOV.U32 R15, RZ, RZ, -0x1 ;  /* 0xffffffffff0f7424 */ /* 0x000fce00078e00ff */
[----:B------:R-:W-:Y:S05]  /*bf30*/  WARPSYNC.COLLECTIVE R15, `(.L_x_322) ;  /* 0x000000000f0c7348 */ /* 0x000fea0003c00000 */
[----:B------:R-:W-:Y:S02]  /*bf40*/  ELECT P6, UR62, PT ;  /* 0x00000000003e782f */ /* 0x000fe400038c0000 */
[----:B------:R-:W-:Y:S01]  /*bf50*/  MOV R14, UR62 ;  /* 0x0000003e000e7c02 */ /* 0x000fe20008000f00 */
[----:B------:R-:W-:Y:S10]  /*bf60*/  ENDCOLLECTIVE ;  /* 0x000000000000791b */ /* 0x000ff40003800000 */
.L_x_322:
[----:B------:R-:W-:Y:S05]  /*bf70*/  BSYNC B0 ;  /* 0x0000000000007941 */ /* 0x000fea0003800000 */
.L_x_321:
[----:B------:R-:W-:Y:S05]  /*bf80*/  BRA `(.L_x_323) ;  /* 0xfffffff800ac7947 */ /* 0x000fea000383ffff */
.L_x_312:
[----:B0-----:R0:W1:Y:S02]  /*bf90*/  SYNCS.PHASECHK.TRANS64.TRYWAIT P0, [R7+URZ], R4 ;  /* 0x00000004070075a7 */ /* 0x001064000800017f */
[----:B-1----:R-:W-:Y:S05]  /*bfa0*/  @!P0 NANOSLEEP.SYNCS 0x989680 ;  /* 0x009896800000895d */ /* 0x002fea0003900000 */
[----:B------:R-:W1:Y:S02]  /*bfb0*/  @!P0 SYNCS.PHASECHK.TRANS64 P0, [R7+URZ], R4 ;  /* 0x00000004070085a7 */ /* 0x000e64000800007f */
[----:B-1----:R-:W-:Y:S05]  /*bfc0*/  @!P0 BRA `(.L_x_312) ;  /* 0xfffffffc00f08947 */ /* 0x002fea000383ffff */
[----:B------:R-:W-:Y:S05]  /*bfd0*/  BRA `(.L_x_324) ;  /* 0xfffffff800ec7947 */ /* 0x000fea000383ffff */
.L_x_313:
[----:B0-----:R0:W1:Y:S02]  /*bfe0*/  SYNCS.PHASECHK.TRANS64.TRYWAIT P0, [R8+URZ], R5 ;  /* 0x00000005080075a7 */ /* 0x001064000800017f */
[----:B-1----:R-:W-:Y:S05]  /*bff0*/  @!P0 NANOSLEEP.SYNCS 0x989680 ;  /* 0x009896800000895d */ /* 0x002fea0003900000 */
[----:B------:R-:W1:Y:S02]  /*c000*/  @!P0 SYNCS.PHASECHK.TRANS64 P0, [R8+URZ], R5 ;  /* 0x00000005080085a7 */ /* 0x000e64000800007f */
[----:B-1----:R-:W-:Y:S05]  /*c010*/  @!P0 BRA `(.L_x_313) ;  /* 0xfffffffc00f08947 */ /* 0x002fea000383ffff */
[----:B------:R-:W-:Y:S05]  /*c020*/  BRA `(.L_x_325) ;  /* 0xfffffff800fc7947 */ /* 0x000fea000383ffff */
.L_x_314:
[----:B0-----:R0:W1:Y:S02]  /*c030*/  SYNCS.PHASECHK.TRANS64.TRYWAIT P0, [R9+URZ], R4 ;  /* 0x00000004090075a7 */ /* 0x001064000800017f */
[----:B-1----:R-:W-:Y:S05]  /*c040*/  @!P0 NANOSLEEP.SYNCS 0x989680 ;  /* 0x009896800000895d */ /* 0x002fea0003900000 */
[----:B------:R-:W1:Y:S02]  /*c050*/  @!P0 SYNCS.PHASECHK.TRANS64 P0, [R9+URZ], R4 ;  /* 0x00000004090085a7 */ /* 0x000e64000800007f */
[----:B-1----:R-:W-:Y:S05]  /*c060*/  @!P0 BRA `(.L_x_314) ;  /* 0xfffffffc00f08947 */ /* 0x002fea000383ffff */
[----:B------:R-:W-:Y:S05]  /*c070*/  BRA `(.L_x_326) ;  /* 0xfffffffc000c7947 */ /* 0x000fea000383ffff */
.L_x_315:
[----:B0-----:R0:W1:Y:S02]  /*c080*/  SYNCS.PHASECHK.TRANS64.TRYWAIT P0, [R6+URZ], R5 ;  /* 0x00000005060075a7 */ /* 0x001064000800017f */
[----:B-1----:R-:W-:Y:S05]  /*c090*/  @!P0 NANOSLEEP.SYNCS 0x989680 ;  /* 0x009896800000895d */ /* 0x002fea0003900000 */
[----:B------:R-:W1:Y:S02]  /*c0a0*/  @!P0 SYNCS.PHASECHK.TRANS64 P0, [R6+URZ], R5 ;  /* 0x00000005060085a7 */ /* 0x000e64000800007f */
[----:B-1----:R-:W-:Y:S05]  /*c0b0*/  @!P0 BRA `(.L_x_315) ;  /* 0xfffffffc00f08947 */ /* 0x002fea000383ffff */
[----:B------:R-:W-:Y:S05]  /*c0c0*/  BRA `(.L_x_327) ;  /* 0xfffffffc00147947 */ /* 0x000fea000383ffff */
.L_x_328:
[----:B------:R-:W-:-:S00]  /*c0d0*/  BRA `(.L_x_328) ;  /* 0xfffffffc00fc7947 */ /* 0x000fc0000383ffff */
[----:B------:R-:W-:-:S00]  /*c0e0*/  NOP ;  /* 0x0000000000007918 */ /* 0x000fc00000000000 */
        /* <DEDUP_REMOVED lines=9> */
.L_x_329:


//--------------------- .nv.global.init           --------------------------
	.section	.nv.global.init,"aw",@progbits
.nv.global.init:
	.type		$str$22,@object
	.size		$str$22,($str$23 - $str$22)
$str$22:
        /*0000*/ 	.byte	0x6b, 0x5f, 0x74, 0x69, 0x6c, 0x65, 0x5f, 0x63, 0x6f, 0x75, 0x6e, 0x74, 0x20, 0x3e, 0x3d, 0x20
        /*0010*/ 	.byte	0x31, 0x00
	.type		$str$23,@object
	.size		$str$23,(__unnamed_1 - $str$23)
$str$23:
        /*0012*/ 	.byte	0x2f, 0x74, 0x6d, 0x70, 0x2f, 0x63, 0x75, 0x74, 0x6c, 0x61, 0x73, 0x73, 0x5f, 0x73, 0x77, 0x65
        /*0022*/ 	.byte	0x65, 0x70, 0x5f, 0x73, 0x72, 0x63, 0x2f, 0x69, 0x6e, 0x63, 0x6c, 0x75, 0x64, 0x65, 0x2f, 0x63
        /*0032*/ 	.byte	0x75, 0x74, 0x6c, 0x61, 0x73, 0x73, 0x2f, 0x67, 0x65, 0x6d, 0x6d, 0x2f, 0x63, 0x6f, 0x6c, 0x6c
        /*0042*/ 	.byte	0x65, 0x63, 0x74, 0x69, 0x76, 0x65, 0x2f, 0x73, 0x6d, 0x39, 0x30, 0x5f, 0x6d, 0x6d, 0x61, 0x5f
        /*0052*/ 	.byte	0x74, 0x6d, 0x61, 0x5f, 0x67, 0x6d, 0x6d, 0x61, 0x5f, 0x73, 0x73, 0x5f, 0x77, 0x61, 0x72, 0x70
        /*0062*/ 	.byte	0x73, 0x70, 0x65, 0x63, 0x69, 0x61, 0x6c, 0x69, 0x7a, 0x65, 0x64, 0x2e, 0x68, 0x70, 0x70, 0x00
	.type		__unnamed_1,@object
	.size		__unnamed_1,(.L_0 - __unnamed_1)
__unnamed_1:
        /*0072*/ 	.byte	0x76, 0x6f, 0x69, 0x64, 0x20, 0x63, 0x75, 0x74, 0x6c, 0x61, 0x73, 0x73, 0x3a, 0x3a, 0x67, 0x65
        /* <DEDUP_REMOVED lines=181> */
        /*0bd2*/ 	.byte	0x00
.L_0:


//--------------------- .nv.shared._ZN7cutlass13device_kernelINS_4gemm6kernel13GemmUniversalIN4cute5tupleIJiiiiEEENS1_10collective13CollectiveMmaINS1_34MainloopSm90TmaGmmaWarpSpecializedILi5ENS5_IJNS4_1CILi1EEENSA_ILi2EEESB_EEENS1_35KernelTmaWarpSpecializedCooperativeEEENS5_IJNSA_ILi128EEENSA_ILi256EEESG_EEENS_10bfloat16_tENS5_IJlSB_lEEESJ_SK_NS4_8TiledMMAINS4_8MMA_AtomIJNS4_4SM904GMMA28MMA_64x256x16_F32BF16BF16_SSILNSO_5MajorE0ELSQ_0ELNSO_7ScaleInE1ELSR_1EEEEEENS4_6LayoutINS5_IJSC_SB_SB_EEENS5_IJSB_NSA_ILi0EEESW_EEEEENS5_IJNS4_10UnderscoreESZ_SZ_EEEEENS4_23SM90_TMA_LOAD_MULTICASTENS4_14ComposedLayoutINS4_7SwizzleILi3ELi4ELi3EEENS4_18smem_ptr_flag_bitsILi16EEENSU_INS5_IJNSA_ILi8EEENSA_ILi64EEEEEENS5_IJS19_SB_EEEEEEEvNS4_8identityENS4_13SM90_TMA_LOADES1D_vS1E_EENS_8epilogue10collective6detail29Sm90TmaWarpSpecializedAdapterINS1I_15DefaultEpilogueISJ_SK_SK_NS1H_6thread17LinearCombinationISJ_Li1EffLNS1M_9ScaleType4KindE0ELNS_15FloatRoundStyleE2ESJ_EENS1_15EpilogueDefaultEEEEEvvEEEEvNT_6ParamsE --------------------------
	.section	.nv.shared._ZN7cutlass13device_kernelINS_4gemm6kernel13GemmUniversalIN4cute5tupleIJiiiiEEENS1_10collective13CollectiveMmaINS1_34MainloopSm90TmaGmmaWarpSpecializedILi5ENS5_IJNS4_1CILi1EEENSA_ILi2EEESB_EEENS1_35KernelTmaWarpSpecializedCooperativeEEENS5_IJNSA_ILi128EEENSA_ILi256EEESG_EEENS_10bfloat16_tENS5_IJlSB_lEEESJ_SK_NS4_8TiledMMAINS4_8MMA_AtomIJNS4_4SM904GMMA28MMA_64x256x16_F32BF16BF16_SSILNSO_5MajorE0ELSQ_0ELNSO_7ScaleInE1ELSR_1EEEEEENS4_6LayoutINS5_IJSC_SB_SB_EEENS5_IJSB_NSA_ILi0EEESW_EEEEENS5_IJNS4_10UnderscoreESZ_SZ_EEEEENS4_23SM90_TMA_LOAD_MULTICASTENS4_14ComposedLayoutINS4_7SwizzleILi3ELi4ELi3EEENS4_18smem_ptr_flag_bitsILi16EEENSU_INS5_IJNSA_ILi8EEENSA_ILi64EEEEEENS5_IJS19_SB_EEEEEEEvNS4_8identityENS4_13SM90_TMA_LOADES1D_vS1E_EENS_8epilogue10collective6detail29Sm90TmaWarpSpecializedAdapterINS1I_15DefaultEpilogueISJ_SK_SK_NS1H_6thread17LinearCombinationISJ_Li1EffLNS1M_9ScaleType4KindE0ELNS_15FloatRoundStyleE2ESJ_EENS1_15EpilogueDefaultEEEEEvvEEEEvNT_6ParamsE,"aw",@nobits
	.sectionflags	@""
	.align	16
	.zero		1024


//--------------------- .nv.shared.reserved.0     --------------------------
	.section	.nv.shared.reserved.0,"aw",@nobits
	.weak		__nv_reservedSMEM_offset_0_alias
	.size		__nv_reservedSMEM_offset_0_alias, 0, 0
	.other		__nv_reservedSMEM_offset_0_alias,@"STO_CUDA_RESERVED_SHARED STV_DEFAULT"
__nv_reservedSMEM_offset_0_alias:
	.zero		0


//--------------------- .nv.global                --------------------------
	.section	.nv.global,"aw",@nobits
.nv.global:
	.type		_ZN39_INTERNAL_cc28aa8c_4_k_cu_64a8a688_31494cute1_E,@object
	.size		_ZN39_INTERNAL_cc28aa8c_4_k_cu_64a8a688_31494cute1_E,(_ZN39_INTERNAL_cc28aa8c_4_k_cu_64a8a688_31494cuda3std3__45__cpo6cbeginE - _ZN39_INTERNAL_cc28aa8c_4_k_cu_64a8a688_31494cute1_E)
_ZN39_INTERNAL_cc28aa8c_4_k_cu_64a8a688_31494cute1_E:
	.zero		1
	.type		_ZN39_INTERNAL_cc28aa8c_4_k_cu_64a8a688_31494cuda3std3__45__cpo6cbeginE,@object
	.size		_ZN39_INTERNAL_cc28aa8c_4_k_cu_64a8a688_31494cuda3std3__45__cpo6cbeginE,(_ZN39_INTERNAL_cc28aa8c_4_k_cu_64a8a688_31494cuda3std3__48in_placeE - _ZN39_INTERNAL_cc28aa8c_4_k_cu_64a8a688_31494cuda3std3__45__cpo6cbeginE)
_ZN39_INTERNAL_cc28aa8c_4_k_cu_64a8a688_31494cuda3std3__45__cpo6cbeginE:
	.zero		1
	.type		_ZN39_INTERNAL_cc28aa8c_4_k_cu_64a8a688_31494cuda3std3__48in_placeE,@object
	.size		_ZN39_INTERNAL_cc28aa8c_4_k_cu_64a8a688_31494cuda3std3__48in_placeE,(_ZN39_INTERNAL_cc28aa8c_4_k_cu_64a8a688_31494cuda3std6ranges3__45__cpo9iter_moveE - _ZN39_INTERNAL_cc28aa8c_4_k_cu_64a8a688_31494cuda3std3__48in_placeE)
_ZN39_INTERNAL_cc28aa8c_4_k_cu_64a8a688_31494cuda3std3__48in_placeE:
	.zero		1
	.type		_ZN39_INTERNAL_cc28aa8c_4_k_cu_64a8a688_31494cuda3std6ranges3__45__cpo9iter_moveE,@object
	.size		_ZN39_INTERNAL_cc28aa8c_4_k_cu_64a8a688_31494cuda3std6ranges3__45__cpo9iter_moveE,(_ZN39_INTERNAL_cc28aa8c_4_k_cu_64a8a688_31494cuda3std3__45__cpo5beginE - _ZN39_INTERNAL_cc28aa8c_4_k_cu_64a8a688_31494cuda3std6ranges3__45__cpo9iter_moveE)
_ZN39_INTERNAL_cc28aa8c_4_k_cu_64a8a688_31494cuda3std6ranges3__45__cpo9iter_moveE:
	.zero		1
	.type		_ZN39_INTERNAL_cc28aa8c_4_k_cu_64a8a688_31494cuda3std3__45__cpo5beginE,@object
	.size		_ZN39_INTERNAL_cc28aa8c_4_k_cu_64a8a688_31494cuda3std3__45__cpo5beginE,(_ZN39_INTERNAL_cc28aa8c_4_k_cu_64a8a688_31494cuda3std3__441_GLOBAL__N__cc28aa8c_4_k_cu_64a8a688_31496ignoreE - _ZN39_INTERNAL_cc28aa8c_4_k_cu_64a8a688_31494cuda3std3__45__cpo5beginE)
_ZN39_INTERNAL_cc28aa8c_4_k_cu_64a8a688_31494cuda3std3__45__cpo5beginE:
	.zero		1
	.type		_ZN39_INTERNAL_cc28aa8c_4_k_cu_64a8a688_31494cuda3std3__441_GLOBAL__N__cc28aa8c_4_k_cu_64a8a688_31496ignoreE,@object
	.size		_ZN39_INTERNAL_cc28aa8c_4_k_cu_64a8a688_31494cuda3std3__441_GLOBAL__N__cc28aa8c_4_k_cu_64a8a688_31496ignoreE,(_ZN39_INTERNAL_cc28aa8c_4_k_cu_64a8a688_31494cute7productE - _ZN39_INTERNAL_cc28aa8c_4_k_cu_64a8a688_31494cuda3std3__441_GLOBAL__N__cc28aa8c_4_k_cu_64a8a688_31496ignoreE)
_ZN39_INTERNAL_cc28aa8c_4_k_cu_64a8a688_31494cuda3std3__441_GLOBAL__N__cc28aa8c_4_k_cu_64a8a688_31496ignoreE:
	.zero		1
	.type		_ZN39_INTERNAL_cc28aa8c_4_k_cu_64a8a688_31494cute7productE,@object
	.size		_ZN39_INTERNAL_cc28aa8c_4_k_cu_64a8a688_31494cute7productE,(_ZN39_INTERNAL_cc28aa8c_4_k_cu_64a8a688_31494cuda3std3__45__cpo3endE - _ZN39_INTERNAL_cc28aa8c_4_k_cu_64a8a688_31494cute7productE)
_ZN39_INTERNAL_cc28aa8c_4_k_cu_64a8a688_31494cute7productE:
	.zero		1
	.type		_ZN39_INTERNAL_cc28aa8c_4_k_cu_64a8a688_31494cuda3std3__45__cpo3endE,@object
	.size		_ZN39_INTERNAL_cc28aa8c_4_k_cu_64a8a688_31494cuda3std3__45__cpo3endE,(_ZN39_INTERNAL_cc28aa8c_4_k_cu_64a8a688_31494cuda3std3__419piecewise_constructE - _ZN39_INTERNAL_cc28aa8c_4_k_cu_64a8a688_31494cuda3std3__45__cpo3endE)
_ZN39_INTERNAL_cc28aa8c_4_k_cu_64a8a688_31494cuda3std3__45__cpo3endE:
	.zero		1
	.type		_ZN39_INTERNAL_cc28aa8c_4_k_cu_64a8a688_31494cuda3std3__419piecewise_constructE,@object
	.size		_ZN39_INTERNAL_cc28aa8c_4_k_cu_64a8a688_31494cuda3std3__419piecewise_constructE,(_ZN39_INTERNAL_cc28aa8c_4_k_cu_64a8a688_31494cuda3std3__45__cpo4cendE - _ZN39_INTERNAL_cc28aa8c_4_k_cu_64a8a688_31494cuda3std3__419piecewise_constructE)
_ZN39_INTERNAL_cc28aa8c_4_k_cu_64a8a688_31494cuda3std3__419piecewise_constructE:
	.zero		1
	.type		_ZN39_INTERNAL_cc28aa8c_4_k_cu_64a8a688_31494cuda3std3__45__cpo4cendE,@object
	.size		_ZN39_INTERNAL_cc28aa8c_4_k_cu_64a8a688_31494cuda3std3__45__cpo4cendE,(_ZN39_INTERNAL_cc28aa8c_4_k_cu_64a8a688_31494cuda3std6ranges3__45__cpo4swapE - _ZN39_INTERNAL_cc28aa8c_4_k_cu_64a8a688_31494cuda3std3__45__cpo4cendE)
_ZN39_INTERNAL_cc28aa8c_4_k_cu_64a8a688_31494cuda3std3__45__cpo4cendE:
	.zero		1
	.type		_ZN39_INTERNAL_cc28aa8c_4_k_cu_64a8a688_31494cuda3std6ranges3__45__cpo4swapE,@object
	.size		_ZN39_INTERNAL_cc28aa8c_4_k_cu_64a8a688_31494cuda3std6ranges3__45__cpo4swapE,(.L_8 - _ZN39_INTERNAL_cc28aa8c_4_k_cu_64a8a688_31494cuda3std6ranges3__45__cpo4swapE)
_ZN39_INTERNAL_cc28aa8c_4_k_cu_64a8a688_31494cuda3std6ranges3__45__cpo4swapE:
	.zero		1
.L_8:


//--------------------- .nv.constant0._ZN7cutlass13device_kernelINS_4gemm6kernel13GemmUniversalIN4cute5tupleIJiiiiEEENS1_10collective13CollectiveMmaINS1_34MainloopSm90TmaGmmaWarpSpecializedILi5ENS5_IJNS4_1CILi1EEENSA_ILi2EEESB_EEENS1_35KernelTmaWarpSpecializedCooperativeEEENS5_IJNSA_ILi128EEENSA_ILi256EEESG_EEENS_10bfloat16_tENS5_IJlSB_lEEESJ_SK_NS4_8TiledMMAINS4_8MMA_AtomIJNS4_4SM904GMMA28MMA_64x256x16_F32BF16BF16_SSILNSO_5MajorE0ELSQ_0ELNSO_7ScaleInE1ELSR_1EEEEEENS4_6LayoutINS5_IJSC_SB_SB_EEENS5_IJSB_NSA_ILi0EEESW_EEEEENS5_IJNS4_10UnderscoreESZ_SZ_EEEEENS4_23SM90_TMA_LOAD_MULTICASTENS4_14ComposedLayoutINS4_7SwizzleILi3ELi4ELi3EEENS4_18smem_ptr_flag_bitsILi16EEENSU_INS5_IJNSA_ILi8EEENSA_ILi64EEEEEENS5_IJS19_SB_EEEEEEEvNS4_8identityENS4_13SM90_TMA_LOADES1D_vS1E_EENS_8epilogue10collective6detail29Sm90TmaWarpSpecializedAdapterINS1I_15DefaultEpilogueISJ_SK_SK_NS1H_6thread17LinearCombinationISJ_Li1EffLNS1M_9ScaleType4KindE0ELNS_15FloatRoundStyleE2ESJ_EENS1_15EpilogueDefaultEEEEEvvEEEEvNT_6ParamsE --------------------------
	.section	.nv.constant0._ZN7cutlass13device_kernelINS_4gemm6kernel13GemmUniversalIN4cute5tupleIJiiiiEEENS1_10collective13CollectiveMmaINS1_34MainloopSm90TmaGmmaWarpSpecializedILi5ENS5_IJNS4_1CILi1EEENSA_ILi2EEESB_EEENS1_35KernelTmaWarpSpecializedCooperativeEEENS5_IJNSA_ILi128EEENSA_ILi256EEESG_EEENS_10bfloat16_tENS5_IJlSB_lEEESJ_SK_NS4_8TiledMMAINS4_8MMA_AtomIJNS4_4SM904GMMA28MMA_64x256x16_F32BF16BF16_SSILNSO_5MajorE0ELSQ_0ELNSO_7ScaleInE1ELSR_1EEEEEENS4_6LayoutINS5_IJSC_SB_SB_EEENS5_IJSB_NSA_ILi0EEESW_EEEEENS5_IJNS4_10UnderscoreESZ_SZ_EEEEENS4_23SM90_TMA_LOAD_MULTICASTENS4_14ComposedLayoutINS4_7SwizzleILi3ELi4ELi3EEENS4_18smem_ptr_flag_bitsILi16EEENSU_INS5_IJNSA_ILi8EEENSA_ILi64EEEEEENS5_IJS19_SB_EEEEEEEvNS4_8identityENS4_13SM90_TMA_LOADES1D_vS1E_EENS_8epilogue10collective6detail29Sm90TmaWarpSpecializedAdapterINS1I_15DefaultEpilogueISJ_SK_SK_NS1H_6thread17LinearCombinationISJ_Li1EffLNS1M_9ScaleType4KindE0ELNS_15FloatRoundStyleE2ESJ_EENS1_15EpilogueDefaultEEEEEvvEEEEvNT_6ParamsE,"a",@progbits
	.sectionflags	@""
	.align	4
.nv.constant0._ZN7cutlass13device_kernelINS_4gemm6kernel13GemmUniversalIN4cute5tupleIJiiiiEEENS1_10collective13CollectiveMmaINS1_34MainloopSm90TmaGmmaWarpSpecializedILi5ENS5_IJNS4_1CILi1EEENSA_ILi2EEESB_EEENS1_35KernelTmaWarpSpecializedCooperativeEEENS5_IJNSA_ILi128EEENSA_ILi256EEESG_EEENS_10bfloat16_tENS5_IJlSB_lEEESJ_SK_NS4_8TiledMMAINS4_8MMA_AtomIJNS4_4SM904GMMA28MMA_64x256x16_F32BF16BF16_SSILNSO_5MajorE0ELSQ_0ELNSO_7ScaleInE1ELSR_1EEEEEENS4_6LayoutINS5_IJSC_SB_SB_EEENS5_IJSB_NSA_ILi0EEESW_EEEEENS5_IJNS4_10UnderscoreESZ_SZ_EEEEENS4_23SM90_TMA_LOAD_MULTICASTENS4_14ComposedLayoutINS4_7SwizzleILi3ELi4ELi3EEENS4_18smem_ptr_flag_bitsILi16EEENSU_INS5_IJNSA_ILi8EEENSA_ILi64EEEEEENS5_IJS19_SB_EEEEEEEvNS4_8identityENS4_13SM90_TMA_LOADES1D_vS1E_EENS_8epilogue10collective6detail29Sm90TmaWarpSpecializedAdapterINS1I_15DefaultEpilogueISJ_SK_SK_NS1H_6thread17LinearCombinationISJ_Li1EffLNS1M_9ScaleType4KindE0ELNS_15FloatRoundStyleE2ESJ_EENS1_15EpilogueDefaultEEEEEvvEEEEvNT_6ParamsE:
	.zero		1664


//--------------------- SYMBOLS --------------------------

	.type		.nv.reservedSmem.offset0,@object
	.size		.nv.reservedSmem.offset0,0x4
	.type		__assertfail,@function
